//
// Generated by NVIDIA NVVM Compiler
//
// Compiler Build ID: CL-36424714
// Cuda compilation tools, release 13.0, V13.0.88
// Based on NVVM 20.0.0
//

.version 9.0
.target sm_100
.address_size 64

	// .globl	_Z12matMulKernelPfS_S_i
// _ZZ25tiledMatrixMultiplicationPfS_S_iE3Ads has been demoted
// _ZZ25tiledMatrixMultiplicationPfS_S_iE3Bds has been demoted

.visible .entry _Z12matMulKernelPfS_S_i(
	.param .u64 .ptr .align 1 _Z12matMulKernelPfS_S_i_param_0,
	.param .u64 .ptr .align 1 _Z12matMulKernelPfS_S_i_param_1,
	.param .u64 .ptr .align 1 _Z12matMulKernelPfS_S_i_param_2,
	.param .u32 _Z12matMulKernelPfS_S_i_param_3
)
{
	.reg .pred 	%p<10>;
	.reg .b32 	%r<40>;
	.reg .b32 	%f<67>;
	.reg .b64 	%rd<67>;

	ld.param.u64 	%rd14, [_Z12matMulKernelPfS_S_i_param_0];
	ld.param.u64 	%rd15, [_Z12matMulKernelPfS_S_i_param_1];
	ld.param.u32 	%r18, [_Z12matMulKernelPfS_S_i_param_3];
	cvta.to.global.u64 	%rd1, %rd15;
	cvta.to.global.u64 	%rd2, %rd14;
	mov.u32 	%r19, %ctaid.y;
	mov.u32 	%r20, %ntid.y;
	mov.u32 	%r21, %tid.y;
	mad.lo.s32 	%r1, %r19, %r20, %r21;
	mov.u32 	%r22, %ctaid.x;
	mov.u32 	%r23, %ntid.x;
	mov.u32 	%r24, %tid.x;
	mad.lo.s32 	%r2, %r22, %r23, %r24;
	max.s32 	%r25, %r1, %r2;
	setp.ge.s32 	%p1, %r25, %r18;
	@%p1 bra 	$L__BB0_13;
	mul.lo.s32 	%r3, %r18, %r1;
	and.b32  	%r4, %r18, 7;
	setp.lt.u32 	%p2, %r18, 8;
	mov.f32 	%f66, 0f00000000;
	mov.b32 	%r38, 0;
	@%p2 bra 	$L__BB0_4;
	and.b32  	%r38, %r18, 2147483640;
	neg.s32 	%r36, %r38;
	mul.wide.s32 	%rd16, %r18, 4;
	add.s64 	%rd3, %rd1, %rd16;
	shl.b32 	%r7, %r18, 3;
	mul.wide.s32 	%rd17, %r18, 8;
	add.s64 	%rd4, %rd1, %rd17;
	mul.wide.s32 	%rd18, %r18, 12;
	add.s64 	%rd5, %rd1, %rd18;
	mul.wide.s32 	%rd19, %r18, 16;
	add.s64 	%rd6, %rd1, %rd19;
	mul.wide.s32 	%rd20, %r18, 20;
	add.s64 	%rd7, %rd1, %rd20;
	mul.wide.s32 	%rd21, %r18, 24;
	add.s64 	%rd8, %rd1, %rd21;
	mul.wide.s32 	%rd22, %r18, 28;
	add.s64 	%rd9, %rd1, %rd22;
	mul.wide.u32 	%rd23, %r3, 4;
	add.s64 	%rd24, %rd23, %rd2;
	add.s64 	%rd66, %rd24, 16;
	mov.f32 	%f66, 0f00000000;
	mov.u32 	%r35, %r2;
$L__BB0_3:
	.pragma "nounroll";
	mul.wide.s32 	%rd25, %r35, 4;
	add.s64 	%rd26, %rd3, %rd25;
	add.s64 	%rd27, %rd4, %rd25;
	add.s64 	%rd28, %rd5, %rd25;
	add.s64 	%rd29, %rd6, %rd25;
	add.s64 	%rd30, %rd7, %rd25;
	add.s64 	%rd31, %rd8, %rd25;
	add.s64 	%rd32, %rd9, %rd25;
	add.s64 	%rd33, %rd1, %rd25;
	ld.global.f32 	%f16, [%rd66+-16];
	ld.global.f32 	%f17, [%rd33];
	fma.rn.f32 	%f18, %f16, %f17, %f66;
	ld.global.f32 	%f19, [%rd66+-12];
	ld.global.f32 	%f20, [%rd26];
	fma.rn.f32 	%f21, %f19, %f20, %f18;
	ld.global.f32 	%f22, [%rd66+-8];
	ld.global.f32 	%f23, [%rd27];
	fma.rn.f32 	%f24, %f22, %f23, %f21;
	ld.global.f32 	%f25, [%rd66+-4];
	ld.global.f32 	%f26, [%rd28];
	fma.rn.f32 	%f27, %f25, %f26, %f24;
	ld.global.f32 	%f28, [%rd66];
	ld.global.f32 	%f29, [%rd29];
	fma.rn.f32 	%f30, %f28, %f29, %f27;
	ld.global.f32 	%f31, [%rd66+4];
	ld.global.f32 	%f32, [%rd30];
	fma.rn.f32 	%f33, %f31, %f32, %f30;
	ld.global.f32 	%f34, [%rd66+8];
	ld.global.f32 	%f35, [%rd31];
	fma.rn.f32 	%f36, %f34, %f35, %f33;
	ld.global.f32 	%f37, [%rd66+12];
	ld.global.f32 	%f38, [%rd32];
	fma.rn.f32 	%f66, %f37, %f38, %f36;
	add.s32 	%r36, %r36, 8;
	add.s32 	%r35, %r35, %r7;
	add.s64 	%rd66, %rd66, 32;
	setp.ne.s32 	%p3, %r36, 0;
	@%p3 bra 	$L__BB0_3;
$L__BB0_4:
	setp.eq.s32 	%p4, %r4, 0;
	@%p4 bra 	$L__BB0_12;
	and.b32  	%r13, %r18, 3;
	setp.lt.u32 	%p5, %r4, 4;
	@%p5 bra 	$L__BB0_7;
	add.s32 	%r27, %r38, %r3;
	mul.wide.u32 	%rd34, %r27, 4;
	add.s64 	%rd35, %rd2, %rd34;
	ld.global.f32 	%f40, [%rd35];
	mad.lo.s32 	%r28, %r38, %r18, %r2;
	mul.wide.s32 	%rd36, %r28, 4;
	add.s64 	%rd37, %rd1, %rd36;
	ld.global.f32 	%f41, [%rd37];
	fma.rn.f32 	%f42, %f40, %f41, %f66;
	cvt.u64.u32 	%rd38, %r3;
	cvt.u64.u32 	%rd39, %r38;
	add.s64 	%rd40, %rd39, %rd38;
	shl.b64 	%rd41, %rd40, 2;
	add.s64 	%rd42, %rd2, %rd41;
	ld.global.f32 	%f43, [%rd42+4];
	mul.wide.s32 	%rd43, %r18, 4;
	add.s64 	%rd44, %rd37, %rd43;
	ld.global.f32 	%f44, [%rd44];
	fma.rn.f32 	%f45, %f43, %f44, %f42;
	ld.global.f32 	%f46, [%rd42+8];
	add.s64 	%rd45, %rd44, %rd43;
	ld.global.f32 	%f47, [%rd45];
	fma.rn.f32 	%f48, %f46, %f47, %f45;
	ld.global.f32 	%f49, [%rd42+12];
	add.s64 	%rd46, %rd45, %rd43;
	ld.global.f32 	%f50, [%rd46];
	fma.rn.f32 	%f66, %f49, %f50, %f48;
	add.s32 	%r38, %r38, 4;
$L__BB0_7:
	setp.eq.s32 	%p6, %r13, 0;
	@%p6 bra 	$L__BB0_12;
	setp.eq.s32 	%p7, %r13, 1;
	@%p7 bra 	$L__BB0_10;
	add.s32 	%r29, %r38, %r3;
	mul.wide.u32 	%rd47, %r29, 4;
	add.s64 	%rd48, %rd2, %rd47;
	ld.global.f32 	%f52, [%rd48];
	mad.lo.s32 	%r30, %r38, %r18, %r2;
	mul.wide.s32 	%rd49, %r30, 4;
	add.s64 	%rd50, %rd1, %rd49;
	ld.global.f32 	%f53, [%rd50];
	fma.rn.f32 	%f54, %f52, %f53, %f66;
	cvt.u64.u32 	%rd51, %r3;
	cvt.u64.u32 	%rd52, %r38;
	add.s64 	%rd53, %rd52, %rd51;
	shl.b64 	%rd54, %rd53, 2;
	add.s64 	%rd55, %rd2, %rd54;
	ld.global.f32 	%f55, [%rd55+4];
	mul.wide.s32 	%rd56, %r18, 4;
	add.s64 	%rd57, %rd50, %rd56;
	ld.global.f32 	%f56, [%rd57];
	fma.rn.f32 	%f66, %f55, %f56, %f54;
	add.s32 	%r38, %r38, 2;
$L__BB0_10:
	and.b32  	%r31, %r18, 1;
	setp.eq.b32 	%p8, %r31, 1;
	not.pred 	%p9, %p8;
	@%p9 bra 	$L__BB0_12;
	add.s32 	%r32, %r38, %r3;
	mul.wide.u32 	%rd58, %r32, 4;
	add.s64 	%rd59, %rd2, %rd58;
	ld.global.f32 	%f57, [%rd59];
	mad.lo.s32 	%r33, %r38, %r18, %r2;
	mul.wide.s32 	%rd60, %r33, 4;
	add.s64 	%rd61, %rd1, %rd60;
	ld.global.f32 	%f58, [%rd61];
	fma.rn.f32 	%f66, %f57, %f58, %f66;
$L__BB0_12:
	ld.param.u64 	%rd65, [_Z12matMulKernelPfS_S_i_param_2];
	add.s32 	%r34, %r3, %r2;
	cvta.to.global.u64 	%rd62, %rd65;
	mul.wide.s32 	%rd63, %r34, 4;
	add.s64 	%rd64, %rd62, %rd63;
	st.global.f32 	[%rd64], %f66;
$L__BB0_13:
	ret;

}
	// .globl	_Z25tiledMatrixMultiplicationPfS_S_i
.visible .entry _Z25tiledMatrixMultiplicationPfS_S_i(
	.param .u64 .ptr .align 1 _Z25tiledMatrixMultiplicationPfS_S_i_param_0,
	.param .u64 .ptr .align 1 _Z25tiledMatrixMultiplicationPfS_S_i_param_1,
	.param .u64 .ptr .align 1 _Z25tiledMatrixMultiplicationPfS_S_i_param_2,
	.param .u32 _Z25tiledMatrixMultiplicationPfS_S_i_param_3
)
{
	.reg .pred 	%p<10>;
	.reg .b32 	%r<119>;
	.reg .b32 	%f<143>;
	.reg .b64 	%rd<48>;
	// demoted variable
	.shared .align 4 .b8 _ZZ25tiledMatrixMultiplicationPfS_S_iE3Ads[16];
	// demoted variable
	.shared .align 4 .b8 _ZZ25tiledMatrixMultiplicationPfS_S_iE3Bds[16];
	ld.param.u64 	%rd4, [_Z25tiledMatrixMultiplicationPfS_S_i_param_0];
	ld.param.u64 	%rd5, [_Z25tiledMatrixMultiplicationPfS_S_i_param_1];
	ld.param.u32 	%r49, [_Z25tiledMatrixMultiplicationPfS_S_i_param_3];
	cvta.to.global.u64 	%rd1, %rd5;
	cvta.to.global.u64 	%rd2, %rd4;
	mov.u32 	%r1, %tid.x;
	mov.u32 	%r2, %tid.y;
	mov.u32 	%r50, %ctaid.x;
	mov.u32 	%r51, %ctaid.y;
	shl.b32 	%r52, %r51, 1;
	add.s32 	%r3, %r52, %r2;
	shl.b32 	%r4, %r50, 1;
	add.s32 	%r5, %r4, %r1;
	shr.u32 	%r53, %r49, 31;
	add.s32 	%r54, %r49, %r53;
	shr.s32 	%r6, %r54, 1;
	setp.lt.s32 	%p1, %r49, 2;
	mov.f32 	%f142, 0f00000000;
	@%p1 bra 	$L__BB1_12;
	mad.lo.s32 	%r7, %r49, %r3, %r1;
	shl.b32 	%r56, %r2, 3;
	mov.u32 	%r57, _ZZ25tiledMatrixMultiplicationPfS_S_iE3Ads;
	add.s32 	%r8, %r57, %r56;
	shl.b32 	%r58, %r1, 2;
	add.s32 	%r9, %r8, %r58;
	mov.u32 	%r59, _ZZ25tiledMatrixMultiplicationPfS_S_iE3Bds;
	add.s32 	%r11, %r59, %r58;
	add.s32 	%r10, %r11, %r56;
	add.s32 	%r60, %r6, -1;
	setp.lt.u32 	%p2, %r60, 7;
	mov.f32 	%f142, 0f00000000;
	mov.b32 	%r117, 0;
	@%p2 bra 	$L__BB1_4;
	and.b32  	%r61, %r6, 1073741816;
	neg.s32 	%r115, %r61;
	add.s32 	%r62, %r2, 14;
	mad.lo.s32 	%r63, %r49, %r62, %r1;
	add.s32 	%r113, %r63, %r4;
	add.s32 	%r64, %r2, 12;
	mad.lo.s32 	%r65, %r49, %r64, %r1;
	add.s32 	%r112, %r65, %r4;
	add.s32 	%r66, %r2, 10;
	mad.lo.s32 	%r67, %r49, %r66, %r1;
	add.s32 	%r111, %r67, %r4;
	add.s32 	%r68, %r2, 8;
	mad.lo.s32 	%r69, %r49, %r68, %r1;
	add.s32 	%r110, %r69, %r4;
	add.s32 	%r70, %r2, 6;
	mad.lo.s32 	%r71, %r49, %r70, %r1;
	add.s32 	%r109, %r71, %r4;
	add.s32 	%r72, %r2, 4;
	mad.lo.s32 	%r73, %r49, %r72, %r1;
	add.s32 	%r108, %r73, %r4;
	add.s32 	%r74, %r2, 2;
	mad.lo.s32 	%r75, %r49, %r74, %r1;
	add.s32 	%r107, %r75, %r4;
	mad.lo.s32 	%r76, %r2, %r49, %r1;
	add.s32 	%r106, %r76, %r4;
	mov.f32 	%f142, 0f00000000;
	mov.u32 	%r114, %r7;
$L__BB1_3:
	.pragma "nounroll";
	and.b32  	%r117, %r6, 1073741816;
	mul.wide.s32 	%rd6, %r114, 4;
	add.s64 	%rd7, %rd2, %rd6;
	ld.global.f32 	%f17, [%rd7];
	st.shared.f32 	[%r9], %f17;
	mul.wide.u32 	%rd8, %r106, 4;
	add.s64 	%rd9, %rd1, %rd8;
	ld.global.f32 	%f18, [%rd9];
	st.shared.f32 	[%r10], %f18;
	bar.sync 	0;
	ld.shared.f32 	%f19, [%r8];
	ld.shared.f32 	%f20, [%r11];
	fma.rn.f32 	%f21, %f19, %f20, %f142;
	ld.shared.f32 	%f22, [%r8+4];
	ld.shared.f32 	%f23, [%r11+8];
	fma.rn.f32 	%f24, %f22, %f23, %f21;
	bar.sync 	0;
	ld.global.f32 	%f25, [%rd7+8];
	st.shared.f32 	[%r9], %f25;
	mul.wide.u32 	%rd10, %r107, 4;
	add.s64 	%rd11, %rd1, %rd10;
	ld.global.f32 	%f26, [%rd11];
	st.shared.f32 	[%r10], %f26;
	bar.sync 	0;
	ld.shared.f32 	%f27, [%r8];
	ld.shared.f32 	%f28, [%r11];
	fma.rn.f32 	%f29, %f27, %f28, %f24;
	ld.shared.f32 	%f30, [%r8+4];
	ld.shared.f32 	%f31, [%r11+8];
	fma.rn.f32 	%f32, %f30, %f31, %f29;
	bar.sync 	0;
	ld.global.f32 	%f33, [%rd7+16];
	st.shared.f32 	[%r9], %f33;
	mul.wide.u32 	%rd12, %r108, 4;
	add.s64 	%rd13, %rd1, %rd12;
	ld.global.f32 	%f34, [%rd13];
	st.shared.f32 	[%r10], %f34;
	bar.sync 	0;
	ld.shared.f32 	%f35, [%r8];
	ld.shared.f32 	%f36, [%r11];
	fma.rn.f32 	%f37, %f35, %f36, %f32;
	ld.shared.f32 	%f38, [%r8+4];
	ld.shared.f32 	%f39, [%r11+8];
	fma.rn.f32 	%f40, %f38, %f39, %f37;
	bar.sync 	0;
	ld.global.f32 	%f41, [%rd7+24];
	st.shared.f32 	[%r9], %f41;
	mul.wide.u32 	%rd14, %r109, 4;
	add.s64 	%rd15, %rd1, %rd14;
	ld.global.f32 	%f42, [%rd15];
	st.shared.f32 	[%r10], %f42;
	bar.sync 	0;
	ld.shared.f32 	%f43, [%r8];
	ld.shared.f32 	%f44, [%r11];
	fma.rn.f32 	%f45, %f43, %f44, %f40;
	ld.shared.f32 	%f46, [%r8+4];
	ld.shared.f32 	%f47, [%r11+8];
	fma.rn.f32 	%f48, %f46, %f47, %f45;
	bar.sync 	0;
	ld.global.f32 	%f49, [%rd7+32];
	st.shared.f32 	[%r9], %f49;
	mul.wide.u32 	%rd16, %r110, 4;
	add.s64 	%rd17, %rd1, %rd16;
	ld.global.f32 	%f50, [%rd17];
	st.shared.f32 	[%r10], %f50;
	bar.sync 	0;
	ld.shared.f32 	%f51, [%r8];
	ld.shared.f32 	%f52, [%r11];
	fma.rn.f32 	%f53, %f51, %f52, %f48;
	ld.shared.f32 	%f54, [%r8+4];
	ld.shared.f32 	%f55, [%r11+8];
	fma.rn.f32 	%f56, %f54, %f55, %f53;
	bar.sync 	0;
	ld.global.f32 	%f57, [%rd7+40];
	st.shared.f32 	[%r9], %f57;
	mul.wide.u32 	%rd18, %r111, 4;
	add.s64 	%rd19, %rd1, %rd18;
	ld.global.f32 	%f58, [%rd19];
	st.shared.f32 	[%r10], %f58;
	bar.sync 	0;
	ld.shared.f32 	%f59, [%r8];
	ld.shared.f32 	%f60, [%r11];
	fma.rn.f32 	%f61, %f59, %f60, %f56;
	ld.shared.f32 	%f62, [%r8+4];
	ld.shared.f32 	%f63, [%r11+8];
	fma.rn.f32 	%f64, %f62, %f63, %f61;
	bar.sync 	0;
	ld.global.f32 	%f65, [%rd7+48];
	st.shared.f32 	[%r9], %f65;
	mul.wide.u32 	%rd20, %r112, 4;
	add.s64 	%rd21, %rd1, %rd20;
	ld.global.f32 	%f66, [%rd21];
	st.shared.f32 	[%r10], %f66;
	bar.sync 	0;
	ld.shared.f32 	%f67, [%r8];
	ld.shared.f32 	%f68, [%r11];
	fma.rn.f32 	%f69, %f67, %f68, %f64;
	ld.shared.f32 	%f70, [%r8+4];
	ld.shared.f32 	%f71, [%r11+8];
	fma.rn.f32 	%f72, %f70, %f71, %f69;
	bar.sync 	0;
	ld.global.f32 	%f73, [%rd7+56];
	st.shared.f32 	[%r9], %f73;
	mul.wide.u32 	%rd22, %r113, 4;
	add.s64 	%rd23, %rd1, %rd22;
	ld.global.f32 	%f74, [%rd23];
	st.shared.f32 	[%r10], %f74;
	bar.sync 	0;
	ld.shared.f32 	%f75, [%r8];
	ld.shared.f32 	%f76, [%r11];
	fma.rn.f32 	%f77, %f75, %f76, %f72;
	ld.shared.f32 	%f78, [%r8+4];
	ld.shared.f32 	%f79, [%r11+8];
	fma.rn.f32 	%f142, %f78, %f79, %f77;
	bar.sync 	0;
	add.s32 	%r115, %r115, 8;
	add.s32 	%r114, %r114, 16;
	shl.b32 	%r77, %r49, 4;
	add.s32 	%r113, %r113, %r77;
	add.s32 	%r112, %r112, %r77;
	add.s32 	%r111, %r111, %r77;
	add.s32 	%r110, %r110, %r77;
	add.s32 	%r109, %r109, %r77;
	add.s32 	%r108, %r108, %r77;
	add.s32 	%r107, %r107, %r77;
	add.s32 	%r106, %r106, %r77;
	setp.ne.s32 	%p3, %r115, 0;
	@%p3 bra 	$L__BB1_3;
$L__BB1_4:
	and.b32  	%r43, %r6, 7;
	setp.eq.s32 	%p4, %r43, 0;
	@%p4 bra 	$L__BB1_12;
	and.b32  	%r44, %r6, 3;
	setp.lt.u32 	%p5, %r43, 4;
	@%p5 bra 	$L__BB1_7;
	shl.b32 	%r78, %r117, 1;
	add.s32 	%r79, %r7, %r78;
	mul.wide.s32 	%rd24, %r79, 4;
	add.s64 	%rd25, %rd2, %rd24;
	ld.global.f32 	%f81, [%rd25];
	st.shared.f32 	[%r9], %f81;
	add.s32 	%r80, %r78, %r2;
	mad.lo.s32 	%r81, %r80, %r49, %r5;
	mul.wide.u32 	%rd26, %r81, 4;
	add.s64 	%rd27, %rd1, %rd26;
	ld.global.f32 	%f82, [%rd27];
	st.shared.f32 	[%r10], %f82;
	bar.sync 	0;
	ld.shared.f32 	%f83, [%r8];
	ld.shared.f32 	%f84, [%r11];
	fma.rn.f32 	%f85, %f83, %f84, %f142;
	ld.shared.f32 	%f86, [%r8+4];
	ld.shared.f32 	%f87, [%r11+8];
	fma.rn.f32 	%f88, %f86, %f87, %f85;
	bar.sync 	0;
	ld.global.f32 	%f89, [%rd25+8];
	st.shared.f32 	[%r9], %f89;
	add.s32 	%r82, %r80, 2;
	mad.lo.s32 	%r83, %r82, %r49, %r5;
	mul.wide.u32 	%rd28, %r83, 4;
	add.s64 	%rd29, %rd1, %rd28;
	ld.global.f32 	%f90, [%rd29];
	st.shared.f32 	[%r10], %f90;
	bar.sync 	0;
	ld.shared.f32 	%f91, [%r8];
	ld.shared.f32 	%f92, [%r11];
	fma.rn.f32 	%f93, %f91, %f92, %f88;
	ld.shared.f32 	%f94, [%r8+4];
	ld.shared.f32 	%f95, [%r11+8];
	fma.rn.f32 	%f96, %f94, %f95, %f93;
	bar.sync 	0;
	ld.global.f32 	%f97, [%rd25+16];
	st.shared.f32 	[%r9], %f97;
	add.s32 	%r84, %r80, 4;
	mad.lo.s32 	%r85, %r84, %r49, %r5;
	mul.wide.u32 	%rd30, %r85, 4;
	add.s64 	%rd31, %rd1, %rd30;
	ld.global.f32 	%f98, [%rd31];
	st.shared.f32 	[%r10], %f98;
	bar.sync 	0;
	ld.shared.f32 	%f99, [%r8];
	ld.shared.f32 	%f100, [%r11];
	fma.rn.f32 	%f101, %f99, %f100, %f96;
	ld.shared.f32 	%f102, [%r8+4];
	ld.shared.f32 	%f103, [%r11+8];
	fma.rn.f32 	%f104, %f102, %f103, %f101;
	bar.sync 	0;
	ld.global.f32 	%f105, [%rd25+24];
	st.shared.f32 	[%r9], %f105;
	add.s32 	%r86, %r80, 6;
	mad.lo.s32 	%r87, %r86, %r49, %r5;
	mul.wide.u32 	%rd32, %r87, 4;
	add.s64 	%rd33, %rd1, %rd32;
	ld.global.f32 	%f106, [%rd33];
	st.shared.f32 	[%r10], %f106;
	bar.sync 	0;
	ld.shared.f32 	%f107, [%r8];
	ld.shared.f32 	%f108, [%r11];
	fma.rn.f32 	%f109, %f107, %f108, %f104;
	ld.shared.f32 	%f110, [%r8+4];
	ld.shared.f32 	%f111, [%r11+8];
	fma.rn.f32 	%f142, %f110, %f111, %f109;
	bar.sync 	0;
	sub.s32 	%r88, %r78, %r117;
	add.s32 	%r117, %r88, 4;
$L__BB1_7:
	setp.eq.s32 	%p6, %r44, 0;
	@%p6 bra 	$L__BB1_12;
	setp.eq.s32 	%p7, %r44, 1;
	@%p7 bra 	$L__BB1_10;
	shl.b32 	%r89, %r117, 1;
	add.s32 	%r90, %r7, %r89;
	mul.wide.s32 	%rd34, %r90, 4;
	add.s64 	%rd35, %rd2, %rd34;
	ld.global.f32 	%f113, [%rd35];
	st.shared.f32 	[%r9], %f113;
	add.s32 	%r91, %r89, %r2;
	mad.lo.s32 	%r92, %r91, %r49, %r5;
	mul.wide.u32 	%rd36, %r92, 4;
	add.s64 	%rd37, %rd1, %rd36;
	ld.global.f32 	%f114, [%rd37];
	st.shared.f32 	[%r10], %f114;
	bar.sync 	0;
	ld.shared.f32 	%f115, [%r8];
	ld.shared.f32 	%f116, [%r11];
	fma.rn.f32 	%f117, %f115, %f116, %f142;
	ld.shared.f32 	%f118, [%r8+4];
	ld.shared.f32 	%f119, [%r11+8];
	fma.rn.f32 	%f120, %f118, %f119, %f117;
	bar.sync 	0;
	ld.global.f32 	%f121, [%rd35+8];
	st.shared.f32 	[%r9], %f121;
	add.s32 	%r93, %r91, 2;
	mad.lo.s32 	%r94, %r93, %r49, %r5;
	mul.wide.u32 	%rd38, %r94, 4;
	add.s64 	%rd39, %rd1, %rd38;
	ld.global.f32 	%f122, [%rd39];
	st.shared.f32 	[%r10], %f122;
	bar.sync 	0;
	ld.shared.f32 	%f123, [%r8];
	ld.shared.f32 	%f124, [%r11];
	fma.rn.f32 	%f125, %f123, %f124, %f120;
	ld.shared.f32 	%f126, [%r8+4];
	ld.shared.f32 	%f127, [%r11+8];
	fma.rn.f32 	%f142, %f126, %f127, %f125;
	bar.sync 	0;
	sub.s32 	%r95, %r89, %r117;
	add.s32 	%r117, %r95, 2;
$L__BB1_10:
	and.b32  	%r96, %r6, 1;
	setp.eq.b32 	%p8, %r96, 1;
	not.pred 	%p9, %p8;
	@%p9 bra 	$L__BB1_12;
	shl.b32 	%r97, %r117, 1;
	add.s32 	%r98, %r7, %r97;
	mul.wide.s32 	%rd40, %r98, 4;
	add.s64 	%rd41, %rd2, %rd40;
	ld.global.f32 	%f128, [%rd41];
	st.shared.f32 	[%r9], %f128;
	add.s32 	%r99, %r97, %r2;
	mad.lo.s32 	%r100, %r99, %r49, %r5;
	mul.wide.u32 	%rd42, %r100, 4;
	add.s64 	%rd43, %rd1, %rd42;
	ld.global.f32 	%f129, [%rd43];
	st.shared.f32 	[%r10], %f129;
	bar.sync 	0;
	ld.shared.f32 	%f130, [%r8];
	ld.shared.f32 	%f131, [%r11];
	fma.rn.f32 	%f132, %f130, %f131, %f142;
	ld.shared.f32 	%f133, [%r8+4];
	ld.shared.f32 	%f134, [%r11+8];
	fma.rn.f32 	%f142, %f133, %f134, %f132;
	bar.sync 	0;
$L__BB1_12:
	ld.param.u64 	%rd47, [_Z25tiledMatrixMultiplicationPfS_S_i_param_2];
	cvta.to.global.u64 	%rd44, %rd47;
	mad.lo.s32 	%r105, %r49, %r3, %r5;
	mul.wide.s32 	%rd45, %r105, 4;
	add.s64 	%rd46, %rd44, %rd45;
	st.global.f32 	[%rd46], %f142;
	ret;

}


// ===== COMPILED SASS (sm_100) =====

	.target	sm_100

	.elftype	@"ET_EXEC"


//--------------------- .note.nv.tkinfo           --------------------------
	.section	.note.nv.tkinfo,"",@"SHT_NOTE"
	.sectionflags	@"SHF_NOTE_NV_TKINFO"
	.tkinfo
        /*0018*/ 	.word	0x00000002
        /*0030*/ 	.string	""
        /*0030*/ 	.string	"ptxas"
        /*0030*/ 	.string	"Cuda compilation tools, release 13.0, V13.0.88"
        /*0030*/ 	.string	"Build cuda_13.0.r13.0/compiler.36424714_0"
        /*0030*/ 	.string	"-arch sm_100 -m 64 "



//--------------------- .note.nv.cuinfo           --------------------------
	.section	.note.nv.cuinfo,"",@"SHT_NOTE"
	.sectionflags	@"SHF_NOTE_NV_CUINFO"
        /*0018*/ 	.short	0x0002
        /*001a*/ 	.short	0x0064
        /*001c*/ 	.short	0x0082
	.zero		2


//--------------------- .nv.info                  --------------------------
	.section	.nv.info,"",@"SHT_CUDA_INFO"
	.align	4


	//----- nvinfo : EIATTR_REGCOUNT
	.align		4
        /*0000*/ 	.byte	0x04, 0x2f
        /*0002*/ 	.short	(.L_1 - .L_0)
	.align		4
.L_0:
        /*0004*/ 	.word	index@(_Z12matMulKernelPfS_S_i)
        /*0008*/ 	.word	0x0000001e


	//----- nvinfo : EIATTR_FRAME_SIZE
	.align		4
.L_1:
        /*000c*/ 	.byte	0x04, 0x11
        /*000e*/ 	.short	(.L_3 - .L_2)
	.align		4
.L_2:
        /*0010*/ 	.word	index@(_Z12matMulKernelPfS_S_i)
        /*0014*/ 	.word	0x00000000


	//----- nvinfo : EIATTR_REGCOUNT
	.align		4
.L_3:
        /*0018*/ 	.byte	0x04, 0x2f
        /*001a*/ 	.short	(.L_5 - .L_4)
	.align		4
.L_4:
        /*001c*/ 	.word	index@(_Z25tiledMatrixMultiplicationPfS_S_i)
        /*0020*/ 	.word	0x00000028


	//----- nvinfo : EIATTR_FRAME_SIZE
	.align		4
.L_5:
        /*0024*/ 	.byte	0x04, 0x11
        /*0026*/ 	.short	(.L_7 - .L_6)
	.align		4
.L_6:
        /*0028*/ 	.word	index@(_Z25tiledMatrixMultiplicationPfS_S_i)
        /*002c*/ 	.word	0x00000000


	//----- nvinfo : EIATTR_MIN_STACK_SIZE
	.align		4
.L_7:
        /*0030*/ 	.byte	0x04, 0x12
        /*0032*/ 	.short	(.L_9 - .L_8)
	.align		4
.L_8:
        /*0034*/ 	.word	index@(_Z25tiledMatrixMultiplicationPfS_S_i)
        /*0038*/ 	.word	0x00000000


	//----- nvinfo : EIATTR_MIN_STACK_SIZE
	.align		4
.L_9:
        /*003c*/ 	.byte	0x04, 0x12
        /*003e*/ 	.short	(.L_11 - .L_10)
	.align		4
.L_10:
        /*0040*/ 	.word	index@(_Z12matMulKernelPfS_S_i)
        /*0044*/ 	.word	0x00000000
.L_11:


//--------------------- .nv.compat                --------------------------
	.section	.nv.compat,"",@"SHT_CUDA_COMPAT_INFO"
	.align	4
        /*0000*/ 	.byte	0x02, 0x09, 0x00, 0x00, 0x02, 0x02, 0x01, 0x00, 0x02, 0x05, 0x05, 0x00, 0x03, 0x07, 0x01, 0x01
        /*0010*/ 	.byte	0x02, 0x03, 0x00, 0x00, 0x02, 0x06, 0x01, 0x00, 0x04, 0x0b, 0x08, 0x00, 0x09, 0x00, 0x00, 0x00
        /*0020*/ 	.byte	0x00, 0x00, 0x00, 0x00


//--------------------- .nv.info._Z25tiledMatrixMultiplicationPfS_S_i --------------------------
	.section	.nv.info._Z25tiledMatrixMultiplicationPfS_S_i,"",@"SHT_CUDA_INFO"
	.sectionflags	@""
	.align	4


	//----- nvinfo : EIATTR_CUDA_API_VERSION
	.align		4
        /*0000*/ 	.byte	0x04, 0x37
        /*0002*/ 	.short	(.L_13 - .L_12)
.L_12:
        /*0004*/ 	.word	0x00000082


	//----- nvinfo : EIATTR_KPARAM_INFO
	.align		4
.L_13:
        /*0008*/ 	.byte	0x04, 0x17
        /*000a*/ 	.short	(.L_15 - .L_14)
.L_14:
        /*000c*/ 	.word	0x00000000
        /*0010*/ 	.short	0x0003
        /*0012*/ 	.short	0x0018
        /*0014*/ 	.byte	0x00, 0xf0, 0x11, 0x00


	//----- nvinfo : EIATTR_KPARAM_INFO
	.align		4
.L_15:
        /*0018*/ 	.byte	0x04, 0x17
        /*001a*/ 	.short	(.L_17 - .L_16)
.L_16:
        /*001c*/ 	.word	0x00000000
        /*0020*/ 	.short	0x0002
        /*0022*/ 	.short	0x0010
        /*0024*/ 	.byte	0x00, 0xf5, 0x21, 0x00


	//----- nvinfo : EIATTR_KPARAM_INFO
	.align		4
.L_17:
        /*0028*/ 	.byte	0x04, 0x17
        /*002a*/ 	.short	(.L_19 - .L_18)
.L_18:
        /*002c*/ 	.word	0x00000000
        /*0030*/ 	.short	0x0001
        /*0032*/ 	.short	0x0008
        /*0034*/ 	.byte	0x00, 0xf5, 0x21, 0x00


	//----- nvinfo : EIATTR_KPARAM_INFO
	.align		4
.L_19:
        /*0038*/ 	.byte	0x04, 0x17
        /*003a*/ 	.short	(.L_21 - .L_20)
.L_20:
        /*003c*/ 	.word	0x00000000
        /*0040*/ 	.short	0x0000
        /*0042*/ 	.short	0x0000
        /*0044*/ 	.byte	0x00, 0xf5, 0x21, 0x00


	//----- nvinfo : EIATTR_SPARSE_MMA_MASK
	.align		4
.L_21:
        /*0048*/ 	.byte	0x03, 0x50
        /*004a*/ 	.short	0x0000


	//----- nvinfo : EIATTR_MAXREG_COUNT
	.align		4
        /*004c*/ 	.byte	0x03, 0x1b
        /*004e*/ 	.short	0x00ff


	//----- nvinfo : EIATTR_NUM_BARRIERS
	.align		4
        /*0050*/ 	.byte	0x02, 0x4c
        /*0052*/ 	.byte	0x01
	.zero		1


	//----- nvinfo : EIATTR_MERCURY_ISA_VERSION
	.align		4
        /*0054*/ 	.byte	0x03, 0x5f
        /*0056*/ 	.short	0x0101


	//----- nvinfo : EIATTR_VRC_CTA_INIT_COUNT
	.align		4
        /*0058*/ 	.byte	0x02, 0x4a
	.zero		1
	.zero		1


	//----- nvinfo : EIATTR_EXIT_INSTR_OFFSETS
	.align		4
        /*005c*/ 	.byte	0x04, 0x1c
        /*005e*/ 	.short	(.L_23 - .L_22)


	//   ....[0]....
.L_22:
        /*0060*/ 	.word	0x000012a0


	//----- nvinfo : EIATTR_CBANK_PARAM_SIZE
	.align		4
.L_23:
        /*0064*/ 	.byte	0x03, 0x19
        /*0066*/ 	.short	0x001c


	//----- nvinfo : EIATTR_PARAM_CBANK
	.align		4
        /*0068*/ 	.byte	0x04, 0x0a
        /*006a*/ 	.short	(.L_25 - .L_24)
	.align		4
.L_24:
        /*006c*/ 	.word	index@(.nv.constant0._Z25tiledMatrixMultiplicationPfS_S_i)
        /*0070*/ 	.short	0x0380
        /*0072*/ 	.short	0x001c


	//----- nvinfo : EIATTR_SW_WAR
	.align		4
.L_25:
        /*0074*/ 	.byte	0x04, 0x36
        /*0076*/ 	.short	(.L_27 - .L_26)
.L_26:
        /*0078*/ 	.word	0x00000008
.L_27:


//--------------------- .nv.info._Z12matMulKernelPfS_S_i --------------------------
	.section	.nv.info._Z12matMulKernelPfS_S_i,"",@"SHT_CUDA_INFO"
	.sectionflags	@""
	.align	4


	//----- nvinfo : EIATTR_CUDA_API_VERSION
	.align		4
        /*0000*/ 	.byte	0x04, 0x37
        /*0002*/ 	.short	(.L_29 - .L_28)
.L_28:
        /*0004*/ 	.word	0x00000082


	//----- nvinfo : EIATTR_KPARAM_INFO
	.align		4
.L_29:
        /*0008*/ 	.byte	0x04, 0x17
        /*000a*/ 	.short	(.L_31 - .L_30)
.L_30:
        /*000c*/ 	.word	0x00000000
        /*0010*/ 	.short	0x0003
        /*0012*/ 	.short	0x0018
        /*0014*/ 	.byte	0x00, 0xf0, 0x11, 0x00


	//----- nvinfo : EIATTR_KPARAM_INFO
	.align		4
.L_31:
        /*0018*/ 	.byte	0x04, 0x17
        /*001a*/ 	.short	(.L_33 - .L_32)
.L_32:
        /*001c*/ 	.word	0x00000000
        /*0020*/ 	.short	0x0002
        /*0022*/ 	.short	0x0010
        /*0024*/ 	.byte	0x00, 0xf5, 0x21, 0x00


	//----- nvinfo : EIATTR_KPARAM_INFO
	.align		4
.L_33:
        /*0028*/ 	.byte	0x04, 0x17
        /*002a*/ 	.short	(.L_35 - .L_34)
.L_34:
        /*002c*/ 	.word	0x00000000
        /*0030*/ 	.short	0x0001
        /*0032*/ 	.short	0x0008
        /*0034*/ 	.byte	0x00, 0xf5, 0x21, 0x00


	//----- nvinfo : EIATTR_KPARAM_INFO
	.align		4
.L_35:
        /*0038*/ 	.byte	0x04, 0x17
        /*003a*/ 	.short	(.L_37 - .L_36)
.L_36:
        /*003c*/ 	.word	0x00000000
        /*0040*/ 	.short	0x0000
        /*0042*/ 	.short	0x0000
        /*0044*/ 	.byte	0x00, 0xf5, 0x21, 0x00


	//----- nvinfo : EIATTR_SPARSE_MMA_MASK
	.align		4
.L_37:
        /*0048*/ 	.byte	0x03, 0x50
        /*004a*/ 	.short	0x0000


	//----- nvinfo : EIATTR_MAXREG_COUNT
	.align		4
        /*004c*/ 	.byte	0x03, 0x1b
        /*004e*/ 	.short	0x00ff


	//----- nvinfo : EIATTR_MERCURY_ISA_VERSION
	.align		4
        /*0050*/ 	.byte	0x03, 0x5f
        /*0052*/ 	.short	0x0101


	//----- nvinfo : EIATTR_VRC_CTA_INIT_COUNT
	.align		4
        /*0054*/ 	.byte	0x02, 0x4a
	.zero		1
	.zero		1


	//----- nvinfo : EIATTR_EXIT_INSTR_OFFSETS
	.align		4
        /*0058*/ 	.byte	0x04, 0x1c
        /*005a*/ 	.short	(.L_39 - .L_38)


	//   ....[0]....
.L_38:
        /*005c*/ 	.word	0x000000c0


	//   ....[1]....
        /*0060*/ 	.word	0x00000a90


	//----- nvinfo : EIATTR_CBANK_PARAM_SIZE
	.align		4
.L_39:
        /*0064*/ 	.byte	0x03, 0x19
        /*0066*/ 	.short	0x001c


	//----- nvinfo : EIATTR_PARAM_CBANK
	.align		4
        /*0068*/ 	.byte	0x04, 0x0a
        /*006a*/ 	.short	(.L_41 - .L_40)
	.align		4
.L_40:
        /*006c*/ 	.word	index@(.nv.constant0._Z12matMulKernelPfS_S_i)
        /*0070*/ 	.short	0x0380
        /*0072*/ 	.short	0x001c


	//----- nvinfo : EIATTR_SW_WAR
	.align		4
.L_41:
        /*0074*/ 	.byte	0x04, 0x36
        /*0076*/ 	.short	(.L_43 - .L_42)
.L_42:
        /*0078*/ 	.word	0x00000008
.L_43:


//--------------------- .nv.callgraph             --------------------------
	.section	.nv.callgraph,"",@"SHT_CUDA_CALLGRAPH"
	.align	4
	.sectionentsize	8
	.align		4
        /*0000*/ 	.word	0x00000000
	.align		4
        /*0004*/ 	.word	0xffffffff
	.align		4
        /*0008*/ 	.word	0x00000000
	.align		4
        /*000c*/ 	.word	0xfffffffe
	.align		4
        /*0010*/ 	.word	0x00000000
	.align		4
        /*0014*/ 	.word	0xfffffffd
	.align		4
        /*0018*/ 	.word	0x00000000
	.align		4
        /*001c*/ 	.word	0xfffffffc


//--------------------- .text._Z25tiledMatrixMultiplicationPfS_S_i --------------------------
	.section	.text._Z25tiledMatrixMultiplicationPfS_S_i,"ax",@progbits
	.align	128
        .global         _Z25tiledMatrixMultiplicationPfS_S_i
        .type           _Z25tiledMatrixMultiplicationPfS_S_i,@function
        .size           _Z25tiledMatrixMultiplicationPfS_S_i,(.L_x_11 - _Z25tiledMatrixMultiplicationPfS_S_i)
        .other          _Z25tiledMatrixMultiplicationPfS_S_i,@"STO_CUDA_ENTRY STV_DEFAULT"
_Z25tiledMatrixMultiplicationPfS_S_i:
.text._Z25tiledMatrixMultiplicationPfS_S_i:
[----:B------:R-:W-:Y:S08]  /*0000*/  LDC R1, c[0x0][0x37c] ;  /* 0x0000df00ff017b82 */ /* 0x000ff00000000800 */
[----:B------:R-:W0:Y:S01]  /*0010*/  LDC R3, c[0x0][0x398] ;  /* 0x0000e600ff037b82 */ /* 0x000e220000000800 */
[----:B------:R-:W1:Y:S01]  /*0020*/  S2R R0, SR_TID.Y ;  /* 0x0000000000007919 */ /* 0x000e620000002200 */
[----:B------:R-:W2:Y:S01]  /*0030*/  LDCU.64 UR8, c[0x0][0x358] ;  /* 0x00006b00ff0877ac */ /* 0x000ea20008000a00 */
[----:B------:R-:W-:Y:S01]  /*0040*/  HFMA2 R15, -RZ, RZ, 0, 0 ;  /* 0x00000000ff0f7431 */ /* 0x000fe200000001ff */
[----:B------:R-:W1:Y:S01]  /*0050*/  S2R R5, SR_CTAID.Y ;  /* 0x0000000000057919 */ /* 0x000e620000002600 */
[----:B------:R-:W3:Y:S01]  /*0060*/  S2R R25, SR_TID.X ;  /* 0x0000000000197919 */ /* 0x000ee20000002100 */
[----:B------:R-:W3:Y:S01]  /*0070*/  S2R R14, SR_CTAID.X ;  /* 0x00000000000e7919 */ /* 0x000ee20000002500 */
[----:B0-----:R-:W-:-:S02]  /*0080*/  ISETP.GE.AND P0, PT, R3, 0x2, PT ;  /* 0x000000020300780c */ /* 0x001fc40003f06270 */
[----:B-1----:R-:W-:Y:S02]  /*0090*/  LEA R4, R5, R0, 0x1 ;  /* 0x0000000005047211 */ /* 0x002fe400078e08ff */
[----:B---3--:R-:W-:-:S09]  /*00a0*/  LEA R6, R14, R25, 0x1 ;  /* 0x000000190e067211 */ /* 0x008fd200078e08ff */
[----:B--2---:R-:W-:Y:S05]  /*00b0*/  @!P0 BRA `(.L_x_0) ;  /* 0x0000001000688947 */ /* 0x004fea0003800000 */
[----:B------:R-:W0:Y:S01]  /*00c0*/  S2UR UR6, SR_CgaCtaId ;  /* 0x00000000000679c3 */ /* 0x000e220000008800 */
[-C--:B------:R-:W-:Y:S01]  /*00d0*/  LEA.HI R5, R3, R3.reuse, RZ, 0x1 ;  /* 0x0000000303057211 */ /* 0x080fe200078f08ff */
[----:B------:R-:W-:Y:S01]  /*00e0*/  UMOV UR4, 0x400 ;  /* 0x0000040000047882 */ /* 0x000fe20000000000 */
[----:B------:R-:W-:Y:S01]  /*00f0*/  IMAD R7, R4, R3, R25 ;  /* 0x0000000304077224 */ /* 0x000fe200078e0219 */
[----:B------:R-:W-:Y:S01]  /*0100*/  UIADD3 UR5, UPT, UPT, UR4, 0x10, URZ ;  /* 0x0000001004057890 */ /* 0x000fe2000fffe0ff */
[----:B------:R-:W-:Y:S02]  /*0110*/  SHF.R.S32.HI R5, RZ, 0x1, R5 ;  /* 0x00000001ff057819 */ /* 0x000fe40000011405 */
[----:B------:R-:W-:Y:S02]  /*0120*/  MOV R15, RZ ;  /* 0x000000ff000f7202 */ /* 0x000fe40000000f00 */
[----:B------:R-:W-:-:S04]  /*0130*/  IADD3 R2, PT, PT, R5, -0x1, RZ ;  /* 0xffffffff05027810 */ /* 0x000fc80007ffe0ff */
[----:B------:R-:W-:Y:S02]  /*0140*/  ISETP.GE.U32.AND P0, PT, R2, 0x7, PT ;  /* 0x000000070200780c */ /* 0x000fe40003f06070 */
[----:B------:R-:W-:Y:S01]  /*0150*/  MOV R2, RZ ;  /* 0x000000ff00027202 */ /* 0x000fe20000000f00 */
[----:B0-----:R-:W-:Y:S02]  /*0160*/  ULEA UR4, UR6, UR4, 0x18 ;  /* 0x0000000406047291 */ /* 0x001fe4000f8ec0ff */
[----:B------:R-:W-:-:S04]  /*0170*/  ULEA UR5, UR6, UR5, 0x18 ;  /* 0x0000000506057291 */ /* 0x000fc8000f8ec0ff */
[C---:B------:R-:W-:Y:S02]  /*0180*/  LEA R8, R0.reuse, UR4, 0x3 ;  /* 0x0000000400087c11 */ /* 0x040fe4000f8e18ff */
[C---:B------:R-:W-:Y:S02]  /*0190*/  LEA R9, R25.reuse, UR5, 0x2 ;  /* 0x0000000519097c11 */ /* 0x040fe4000f8e10ff */
[----:B------:R-:W-:Y:S02]  /*01a0*/  LEA R10, R25, R8, 0x2 ;  /* 0x00000008190a7211 */ /* 0x000fe400078e10ff */
[----:B------:R-:W-:Y:S01]  /*01b0*/  LEA R11, R0, R9, 0x3 ;  /* 0x00000009000b7211 */ /* 0x000fe200078e18ff */
[----:B------:R-:W-:Y:S06]  /*01c0*/  @!P0 BRA `(.L_x_1) ;  /* 0x00000008002c8947 */ /* 0x000fec0003800000 */
[C---:B------:R-:W-:Y:S01]  /*01d0*/  IADD3 R2, PT, PT, R0.reuse, 0xe, RZ ;  /* 0x0000000e00027810 */ /* 0x040fe20007ffe0ff */
[CCC-:B------:R-:W-:Y:S01]  /*01e0*/  IMAD R27, R0.reuse, R3.reuse, R25.reuse ;  /* 0x00000003001b7224 */ /* 0x1c0fe200078e0219 */
[C---:B------:R-:W-:Y:S02]  /*01f0*/  IADD3 R12, PT, PT, R0.reuse, 0xc, RZ ;  /* 0x0000000c000c7810 */ /* 0x040fe40007ffe0ff */
[----:B------:R-:W-:Y:S01]  /*0200*/  IADD3 R16, PT, PT, R0, 0xa, RZ ;  /* 0x0000000a00107810 */ /* 0x000fe20007ffe0ff */
[-CC-:B------:R-:W-:Y:S01]  /*0210*/  IMAD R13, R2, R3.reuse, R25.reuse ;  /* 0x00000003020d7224 */ /* 0x180fe200078e0219 */
        /* <DEDUP_REMOVED lines=8> */
[----:B------:R-:W-:Y:S01]  /*02a0*/  LOP3.LUT R12, R5, 0x3ffffff8, RZ, 0xc0, !PT ;  /* 0x3ffffff8050c7812 */ /* 0x000fe200078ec0ff */
[--C-:B------:R-:W-:Y:S01]  /*02b0*/  IMAD R23, R22, R3, R25.reuse ;  /* 0x0000000316177224 */ /* 0x100fe200078e0219 */
[----:B------:R-:W-:Y:S01]  /*02c0*/  LEA R34, R14, R27, 0x1 ;  /* 0x0000001b0e227211 */ /* 0x000fe200078e08ff */
[----:B------:R-:W-:Y:S01]  /*02d0*/  IMAD R25, R24, R3, R25 ;  /* 0x0000000318197224 */ /* 0x000fe200078e0219 */
[----:B------:R-:W-:-:S02]  /*02e0*/  LEA R24, R14, R13, 0x1 ;  /* 0x0000000d0e187211 */ /* 0x000fc400078e08ff */
[C---:B------:R-:W-:Y:S02]  /*02f0*/  LEA R16, R14.reuse, R15, 0x1 ;  /* 0x0000000f0e107211 */ /* 0x040fe400078e08ff */
[C---:B------:R-:W-:Y:S02]  /*0300*/  LEA R26, R14.reuse, R17, 0x1 ;  /* 0x000000110e1a7211 */ /* 0x040fe400078e08ff */
[C---:B------:R-:W-:Y:S02]  /*0310*/  LEA R28, R14.reuse, R19, 0x1 ;  /* 0x000000130e1c7211 */ /* 0x040fe400078e08ff */
[C---:B------:R-:W-:Y:S02]  /*0320*/  LEA R30, R14.reuse, R21, 0x1 ;  /* 0x000000150e1e7211 */ /* 0x040fe400078e08ff */
[C---:B------:R-:W-:Y:S02]  /*0330*/  LEA R32, R14.reuse, R23, 0x1 ;  /* 0x000000170e207211 */ /* 0x040fe400078e08ff */
[----:B------:R-:W-:-:S02]  /*0340*/  LEA R14, R14, R25, 0x1 ;  /* 0x000000190e0e7211 */ /* 0x000fc400078e08ff */
[----:B------:R-:W-:Y:S02]  /*0350*/  MOV R15, RZ ;  /* 0x000000ff000f7202 */ /* 0x000fe40000000f00 */
[----:B------:R-:W-:Y:S02]  /*0360*/  MOV R2, R7 ;  /* 0x0000000700027202 */ /* 0x000fe40000000f00 */
[----:B------:R-:W-:-:S07]  /*0370*/  IADD3 R13, PT, PT, -R12, RZ, RZ ;  /* 0x000000ff0c0d7210 */ /* 0x000fce0007ffe1ff */
.L_x_2:
[----:B------:R-:W0:Y:S08]  /*0380*/  LDC.64 R36, c[0x0][0x380] ;  /* 0x0000e000ff247b82 */ /* 0x000e300000000a00 */
[----:B------:R-:W1:Y:S01]  /*0390*/  LDC.64 R20, c[0x0][0x388] ;  /* 0x0000e200ff147b82 */ /* 0x000e620000000a00 */
[----:B0-----:R-:W-:-:S05]  /*03a0*/  IMAD.WIDE R36, R2, 0x4, R36 ;  /* 0x0000000402247825 */ /* 0x001fca00078e0224 */
[----:B------:R-:W2:Y:S01]  /*03b0*/  LDG.E R17, desc[UR8][R36.64] ;  /* 0x0000000824117981 */ /* 0x000ea2000c1e1900 */
[----:B-1----:R-:W-:-:S05]  /*03c0*/  IMAD.WIDE.U32 R22, R34, 0x4, R20 ;  /* 0x0000000422167825 */ /* 0x002fca00078e0014 */
[----:B------:R0:W3:Y:S02]  /*03d0*/  LDG.E R25, desc[UR8][R22.64] ;  /* 0x0000000816197981 */ /* 0x0000e4000c1e1900 */
[----:B0-----:R-:W-:Y:S02]  /*03e0*/  IMAD.WIDE.U32 R22, R14, 0x4, R20 ;  /* 0x000000040e167825 */ /* 0x001fe400078e0014 */
[----:B--2---:R-:W-:Y:S04]  /*03f0*/  STS [R10], R17 ;  /* 0x000000110a007388 */ /* 0x004fe80000000800 */
[----:B---3--:R-:W-:Y:S01]  /*0400*/  STS [R11], R25 ;  /* 0x000000190b007388 */ /* 0x008fe20000000800 */
[----:B------:R-:W-:Y:S06]  /*0410*/  BAR.SYNC.DEFER_BLOCKING 0x0 ;  /* 0x0000000000007b1d */ /* 0x000fec0000010000 */
[----:B------:R-:W-:Y:S04]  /*0420*/  LDS R27, [R9] ;  /* 0x00000000091b7984 */ /* 0x000fe80000000800 */
[----:B------:R-:W-:Y:S04]  /*0430*/  LDS R29, [R9+0x8] ;  /* 0x00000800091d7984 */ /* 0x000fe80000000800 */
[----:B------:R-:W0:Y:S01]  /*0440*/  LDS.64 R18, [R8] ;  /* 0x0000000008127984 */ /* 0x000e220000000a00 */
[----:B------:R-:W-:Y:S06]  /*0450*/  BAR.SYNC.DEFER_BLOCKING 0x0 ;  /* 0x0000000000007b1d */ /* 0x000fec0000010000 */
[----:B------:R-:W2:Y:S04]  /*0460*/  LDG.E R31, desc[UR8][R36.64+0x8] ;  /* 0x00000808241f7981 */ /* 0x000ea8000c1e1900 */
[----:B------:R1:W3:Y:S01]  /*0470*/  LDG.E R33, desc[UR8][R22.64] ;  /* 0x0000000816217981 */ /* 0x0002e2000c1e1900 */
[----:B0-----:R-:W-:-:S04]  /*0480*/  FFMA R18, R18, R27, R15 ;  /* 0x0000001b12127223 */ /* 0x001fc8000000000f */
[----:B------:R-:W-:Y:S01]  /*0490*/  FFMA R29, R29, R19, R18 ;  /* 0x000000131d1d7223 */ /* 0x000fe20000000012 */
[----:B-1----:R-:W-:Y:S01]  /*04a0*/  IMAD.WIDE.U32 R22, R32, 0x4, R20 ;  /* 0x0000000420167825 */ /* 0x002fe200078e0014 */
        /* <DEDUP_REMOVED lines=47> */
[--C-:B-1----:R-:W-:Y:S01]  /*07a0*/  IMAD.WIDE.U32 R22, R16, 0x4, R20.reuse ;  /* 0x0000000410167825 */ /* 0x102fe200078e0014 */
        /* <DEDUP_REMOVED lines=8> */
[----:B------:R1:W3:Y:S02]  /*0830*/  LDG.E R27, desc[UR8][R22.64] ;  /* 0x00000008161b7981 */ /* 0x0002e4000c1e1900 */
[----:B-1----:R-:W-:-:S02]  /*0840*/  IMAD.WIDE.U32 R22, R24, 0x4, R20 ;  /* 0x0000000418167825 */ /* 0x002fc400078e0014 */
[----:B--2---:R-:W-:Y:S04]  /*0850*/  STS [R10], R35 ;  /* 0x000000230a007388 */ /* 0x004fe80000000800 */
[----:B---3--:R-:W-:Y:S01]  /*0860*/  STS [R11], R27 ;  /* 0x0000001b0b007388 */ /* 0x008fe20000000800 */
[----:B------:R-:W-:Y:S06]  /*0870*/  BAR.SYNC.DEFER_BLOCKING 0x0 ;  /* 0x0000000000007b1d */ /* 0x000fec0000010000 */
[----:B------:R-:W-:Y:S04]  /*0880*/  LDS R29, [R9] ;  /* 0x00000000091d7984 */ /* 0x000fe80000000800 */
[----:B------:R-:W-:Y:S04]  /*0890*/  LDS R27, [R9+0x8] ;  /* 0x00000800091b7984 */ /* 0x000fe80000000800 */
[----:B------:R-:W1:Y:S01]  /*08a0*/  LDS.64 R20, [R8] ;  /* 0x0000000008147984 */ /* 0x000e620000000a00 */
[----:B------:R-:W-:Y:S06]  /*08b0*/  BAR.SYNC.DEFER_BLOCKING 0x0 ;  /* 0x0000000000007b1d */ /* 0x000fec0000010000 */
[----:B------:R-:W2:Y:S04]  /*08c0*/  LDG.E R37, desc[UR8][R36.64+0x38] ;  /* 0x0000380824257981 */ /* 0x000ea8000c1e1900 */
[----:B------:R-:W3:Y:S01]  /*08d0*/  LDG.E R22, desc[UR8][R22.64] ;  /* 0x0000000816167981 */ /* 0x000ee2000c1e1900 */
[----:B0-----:R-:W-:Y:S01]  /*08e0*/  FFMA R18, R18, R17, R15 ;  /* 0x0000001112127223 */ /* 0x001fe2000000000f */
[----:B------:R-:W-:-:S03]  /*08f0*/  IADD3 R13, PT, PT, R13, 0x8, RZ ;  /* 0x000000080d0d7810 */ /* 0x000fc60007ffe0ff */
[----:B------:R-:W-:Y:S01]  /*0900*/  FFMA R19, R25, R19, R18 ;  /* 0x0000001319137223 */ /* 0x000fe20000000012 */
[----:B------:R-:W-:-:S03]  /*0910*/  ISETP.NE.AND P0, PT, R13, RZ, PT ;  /* 0x000000ff0d00720c */ /* 0x000fc60003f05270 */
[----:B-1----:R-:W-:-:S04]  /*0920*/  FFMA R20, R20, R29, R19 ;  /* 0x0000001d14147223 */ /* 0x002fc80000000013 */
[----:B------:R-:W-:Y:S01]  /*0930*/  FFMA R21, R27, R21, R20 ;  /* 0x000000151b157223 */ /* 0x000fe20000000014 */
[----:B------:R-:W-:Y:S02]  /*0940*/  IADD3 R2, PT, PT, R2, 0x10, RZ ;  /* 0x0000001002027810 */ /* 0x000fe40007ffe0ff */
[C---:B------:R-:W-:Y:S02]  /*0950*/  LEA R34, R3.reuse, R34, 0x4 ;  /* 0x0000002203227211 */ /* 0x040fe400078e20ff */
[C---:B------:R-:W-:Y:S02]  /*0960*/  LEA R14, R3.reuse, R14, 0x4 ;  /* 0x0000000e030e7211 */ /* 0x040fe400078e20ff */
[C---:B------:R-:W-:Y:S02]  /*0970*/  LEA R32, R3.reuse, R32, 0x4 ;  /* 0x0000002003207211 */ /* 0x040fe400078e20ff */
[C---:B------:R-:W-:Y:S02]  /*0980*/  LEA R30, R3.reuse, R30, 0x4 ;  /* 0x0000001e031e7211 */ /* 0x040fe400078e20ff */
[----:B------:R-:W-:-:S02]  /*0990*/  LEA R28, R3, R28, 0x4 ;  /* 0x0000001c031c7211 */ /* 0x000fc400078e20ff */
[C---:B------:R-:W-:Y:S02]  /*09a0*/  LEA R26, R3.reuse, R26, 0x4 ;  /* 0x0000001a031a7211 */ /* 0x040fe400078e20ff */
[C---:B------:R-:W-:Y:S02]  /*09b0*/  LEA R24, R3.reuse, R24, 0x4 ;  /* 0x0000001803187211 */ /* 0x040fe400078e20ff */
[----:B------:R-:W-:Y:S01]  /*09c0*/  LEA R16, R3, R16, 0x4 ;  /* 0x0000001003107211 */ /* 0x000fe200078e20ff */
[----:B--2---:R-:W-:Y:S04]  /*09d0*/  STS [R10], R37 ;  /* 0x000000250a007388 */ /* 0x004fe80000000800 */
[----:B---3--:R-:W-:Y:S01]  /*09e0*/  STS [R11], R22 ;  /* 0x000000160b007388 */ /* 0x008fe20000000800 */
[----:B------:R-:W-:Y:S06]  /*09f0*/  BAR.SYNC.DEFER_BLOCKING 0x0 ;  /* 0x0000000000007b1d */ /* 0x000fec0000010000 */
[----:B------:R-:W-:Y:S04]  /*0a00*/  LDS R33, [R9] ;  /* 0x0000000009217984 */ /* 0x000fe80000000800 */
[----:B------:R-:W0:Y:S04]  /*0a10*/  LDS.64 R22, [R8] ;  /* 0x0000000008167984 */ /* 0x000e280000000a00 */
[----:B------:R-:W1:Y:S01]  /*0a20*/  LDS R31, [R9+0x8] ;  /* 0x00000800091f7984 */ /* 0x000e620000000800 */
[----:B0-----:R-:W-:-:S04]  /*0a30*/  FFMA R22, R22, R33, R21 ;  /* 0x0000002116167223 */ /* 0x001fc80000000015 */
[----:B-1----:R-:W-:Y:S01]  /*0a40*/  FFMA R15, R31, R23, R22 ;  /* 0x000000171f0f7223 */ /* 0x002fe20000000016 */
[----:B------:R-:W-:Y:S06]  /*0a50*/  BAR.SYNC.DEFER_BLOCKING 0x0 ;  /* 0x0000000000007b1d */ /* 0x000fec0000010000 */
[----:B------:R-:W-:Y:S05]  /*0a60*/  @P0 BRA `(.L_x_2) ;  /* 0xfffffff800440947 */ /* 0x000fea000383ffff */
[----:B------:R-:W-:-:S07]  /*0a70*/  MOV R2, R12 ;  /* 0x0000000c00027202 */ /* 0x000fce0000000f00 */
.L_x_1:
[----:B------:R-:W-:-:S13]  /*0a80*/  LOP3.LUT P0, R12, R5, 0x7, RZ, 0xc0, !PT ;  /* 0x00000007050c7812 */ /* 0x000fda000780c0ff */
[----:B------:R-:W-:Y:S05]  /*0a90*/  @!P0 BRA `(.L_x_0) ;  /* 0x0000000400f08947 */ /* 0x000fea0003800000 */
[----:B------:R-:W-:Y:S02]  /*0aa0*/  ISETP.GE.U32.AND P0, PT, R12, 0x4, PT ;  /* 0x000000040c00780c */ /* 0x000fe40003f06070 */
[----:B------:R-:W-:-:S04]  /*0ab0*/  LOP3.LUT R31, R5, 0x3, RZ, 0xc0, !PT ;  /* 0x00000003051f7812 */ /* 0x000fc800078ec0ff */
[----:B------:R-:W-:-:S07]  /*0ac0*/  ISETP.NE.AND P1, PT, R31, RZ, PT ;  /* 0x000000ff1f00720c */ /* 0x000fce0003f25270 */
[----:B------:R-:W-:Y:S06]  /*0ad0*/  @!P0 BRA `(.L_x_3) ;  /* 0x0000000000f88947 */ /* 0x000fec0003800000 */
[----:B------:R-:W0:Y:S01]  /*0ae0*/  LDC.64 R12, c[0x0][0x380] ;  /* 0x0000e000ff0c7b82 */ /* 0x000e220000000a00 */
[C---:B------:R-:W-:Y:S02]  /*0af0*/  LEA R27, R2.reuse, R0, 0x1 ;  /* 0x00000000021b7211 */ /* 0x040fe400078e08ff */
[----:B------:R-:W-:-:S03]  /*0b00*/  LEA R17, R2, R7, 0x1 ;  /* 0x0000000702117211 */ /* 0x000fc600078e08ff */
[----:B------:R-:W-:Y:S02]  /*0b10*/  IMAD R19, R27, R3, R6 ;  /* 0x000000031b137224 */ /* 0x000fe400078e0206 */
[----:B------:R-:W1:Y:S01]  /*0b20*/  LDC.64 R20, c[0x0][0x388] ;  /* 0x0000e200ff147b82 */ /* 0x000e620000000a00 */
[----:B0-----:R-:W-:-:S05]  /*0b30*/  IMAD.WIDE R12, R17, 0x4, R12 ;  /* 0x00000004110c7825 */ /* 0x001fca00078e020c */
[----:B------:R-:W2:Y:S01]  /*0b40*/  LDG.E R23, desc[UR8][R12.64] ;  /* 0x000000080c177981 */ /* 0x000ea2000c1e1900 */
[----:B-1----:R-:W-:-:S06]  /*0b50*/  IMAD.WIDE.U32 R18, R19, 0x4, R20 ;  /* 0x0000000413127825 */ /* 0x002fcc00078e0014 */
[----:B------:R-:W3:Y:S01]  /*0b60*/  LDG.E R18, desc[UR8][R18.64] ;  /* 0x0000000812127981 */ /* 0x000ee2000c1e1900 */
[----:B------:R-:W-:-:S05]  /*0b70*/  IADD3 R14, PT, PT, R27, 0x2, RZ ;  /* 0x000000021b0e7810 */ /* 0x000fca0007ffe0ff */
[----:B------:R-:W-:-:S04]  /*0b80*/  IMAD R25, R14, R3, R6 ;  /* 0x000000030e197224 */ /* 0x000fc800078e0206 */
[----:B------:R-:W-:Y:S01]  /*0b90*/  IMAD.WIDE.U32 R24, R25, 0x4, R20 ;  /* 0x0000000419187825 */ /* 0x000fe200078e0014 */
[----:B--2---:R0:W-:Y:S04]  /*0ba0*/  STS [R10], R23 ;  /* 0x000000170a007388 */ /* 0x0041e80000000800 */
        /* <DEDUP_REMOVED lines=8> */
[----:B------:R-:W-:-:S05]  /*0c30*/  IADD3 R19, PT, PT, R27, 0x4, RZ ;  /* 0x000000041b137810 */ /* 0x000fca0007ffe0ff */
[----:B------:R-:W-:-:S04]  /*0c40*/  IMAD R19, R19, R3, R6 ;  /* 0x0000000313137224 */ /* 0x000fc800078e0206 */
[----:B0-----:R-:W-:Y:S01]  /*0c50*/  IMAD.WIDE.U32 R22, R19, 0x4, R20 ;  /* 0x0000000413167825 */ /* 0x001fe200078e0014 */
        /* <DEDUP_REMOVED lines=8> */
[----:B------:R-:W3:Y:S01]  /*0ce0*/  LDG.E R22, desc[UR8][R22.64] ;  /* 0x0000000816167981 */ /* 0x000ee2000c1e1900 */
[----:B------:R-:W-:-:S05]  /*0cf0*/  IADD3 R27, PT, PT, R27, 0x6, RZ ;  /* 0x000000061b1b7810 */ /* 0x000fca0007ffe0ff */
[----:B------:R-:W-:-:S04]  /*0d00*/  IMAD R25, R27, R3, R6 ;  /* 0x000000031b197224 */ /* 0x000fc800078e0206 */
[----:B------:R-:W-:Y:S01]  /*0d10*/  IMAD.WIDE.U32 R24, R25, 0x4, R20 ;  /* 0x0000000419187825 */ /* 0x000fe200078e0014 */
[----:B--2---:R-:W-:Y:S04]  /*0d20*/  STS [R10], R35 ;  /* 0x000000230a007388 */ /* 0x004fe80000000800 */
[----:B---3--:R-:W-:Y:S01]  /*0d30*/  STS [R11], R22 ;  /* 0x000000160b007388 */ /* 0x008fe20000000800 */
[----:B------:R-:W-:Y:S06]  /*0d40*/  BAR.SYNC.DEFER_BLOCKING 0x0 ;  /* 0x0000000000007b1d */ /* 0x000fec0000010000 */
[----:B------:R-:W-:Y:S04]  /*0d50*/  LDS R27, [R9] ;  /* 0x00000000091b7984 */ /* 0x000fe80000000800 */
[----:B------:R-:W-:Y:S04]  /*0d60*/  LDS R30, [R9+0x8] ;  /* 0x00000800091e7984 */ /* 0x000fe80000000800 */
[----:B------:R-:W2:Y:S01]  /*0d70*/  LDS.64 R20, [R8] ;  /* 0x0000000008147984 */ /* 0x000ea20000000a00 */
[----:B------:R-:W-:Y:S06]  /*0d80*/  BAR.SYNC.DEFER_BLOCKING 0x0 ;  /* 0x0000000000007b1d */ /* 0x000fec0000010000 */
[----:B------:R-:W3:Y:S04]  /*0d90*/  LDG.E R13, desc[UR8][R12.64+0x18] ;  /* 0x000018080c0d7981 */ /* 0x000ee8000c1e1900 */
[----:B------:R-:W4:Y:S01]  /*0da0*/  LDG.E R24, desc[UR8][R24.64] ;  /* 0x0000000818187981 */ /* 0x000f22000c1e1900 */
[----:B-1----:R-:W-:-:S04]  /*0db0*/  FFMA R15, R16, R14, R15 ;  /* 0x0000000e100f7223 */ /* 0x002fc8000000000f */
[----:B------:R-:W-:-:S04]  /*0dc0*/  FFMA R15, R26, R17, R15 ;  /* 0x000000111a0f7223 */ /* 0x000fc8000000000f */
[----:B0-----:R-:W-:-:S04]  /*0dd0*/  FFMA R15, R18, R29, R15 ;  /* 0x0000001d120f7223 */ /* 0x001fc8000000000f */
[----:B------:R-:W-:-:S04]  /*0de0*/  FFMA R15, R28, R19, R15 ;  /* 0x000000131c0f7223 */ /* 0x000fc8000000000f */
[----:B--2---:R-:W-:-:S04]  /*0df0*/  FFMA R15, R20, R27, R15 ;  /* 0x0000001b140f7223 */ /* 0x004fc8000000000f */
[----:B------:R-:W-:Y:S01]  /*0e00*/  FFMA R15, R30, R21, R15 ;  /* 0x000000151e0f7223 */ /* 0x000fe2000000000f */
[----:B------:R-:W-:-:S04]  /*0e10*/  LEA R2, R2, -R2, 0x1 ;  /* 0x8000000202027211 */ /* 0x000fc800078e08ff */
[----:B------:R-:W-:Y:S01]  /*0e20*/  IADD3 R2, PT, PT, R2, 0x4, RZ ;  /* 0x0000000402027810 */ /* 0x000fe20007ffe0ff */
[----:B---3--:R-:W-:Y:S04]  /*0e30*/  STS [R10], R13 ;  /* 0x0000000d0a007388 */ /* 0x008fe80000000800 */
[----:B----4-:R-:W-:Y:S01]  /*0e40*/  STS [R11], R24 ;  /* 0x000000180b007388 */ /* 0x010fe20000000800 */
[----:B------:R-:W-:Y:S06]  /*0e50*/  BAR.SYNC.DEFER_BLOCKING 0x0 ;  /* 0x0000000000007b1d */ /* 0x000fec0000010000 */
[----:B------:R-:W-:Y:S04]  /*0e60*/  LDS R32, [R9] ;  /* 0x0000000009207984 */ /* 0x000fe80000000800 */
[----:B------:R-:W0:Y:S04]  /*0e70*/  LDS.64 R22, [R8] ;  /* 0x0000000008167984 */ /* 0x000e280000000a00 */
[----:B------:R-:W1:Y:S01]  /*0e80*/  LDS R33, [R9+0x8] ;  /* 0x0000080009217984 */ /* 0x000e620000000800 */
[----:B0-----:R-:W-:-:S04]  /*0e90*/  FFMA R22, R22, R32, R15 ;  /* 0x0000002016167223 */ /* 0x001fc8000000000f */
[----:B-1----:R-:W-:Y:S01]  /*0ea0*/  FFMA R15, R33, R23, R22 ;  /* 0x00000017210f7223 */ /* 0x002fe20000000016 */
[----:B------:R-:W-:Y:S06]  /*0eb0*/  BAR.SYNC.DEFER_BLOCKING 0x0 ;  /* 0x0000000000007b1d */ /* 0x000fec0000010000 */
.L_x_3:
[----:B------:R-:W-:Y:S05]  /*0ec0*/  @!P1 BRA `(.L_x_0) ;  /* 0x0000000000e49947 */ /* 0x000fea0003800000 */
[----:B------:R-:W-:Y:S02]  /*0ed0*/  ISETP.NE.AND P0, PT, R31, 0x1, PT ;  /* 0x000000011f00780c */ /* 0x000fe40003f05270 */
[----:B------:R-:W-:-:S04]  /*0ee0*/  LOP3.LUT R5, R5, 0x1, RZ, 0xc0, !PT ;  /* 0x0000000105057812 */ /* 0x000fc800078ec0ff */
[----:B------:R-:W-:-:S07]  /*0ef0*/  ISETP.NE.U32.AND P1, PT, R5, 0x1, PT ;  /* 0x000000010500780c */ /* 0x000fce0003f25070 */
        /* <DEDUP_REMOVED lines=22> */
[----:B0-----:R-:W-:-:S04]  /*1060*/  FFMA R14, R16, R14, R15 ;  /* 0x0000000e100e7223 */ /* 0x001fc8000000000f */
[----:B------:R-:W-:Y:S01]  /*1070*/  FFMA R17, R23, R17, R14 ;  /* 0x0000001117117223 */ /* 0x000fe2000000000e */
[----:B------:R-:W-:-:S04]  /*1080*/  LEA R2, R2, -R2, 0x1 ;  /* 0x8000000202027211 */ /* 0x000fc800078e08ff */
[----:B------:R-:W-:Y:S01]  /*1090*/  IADD3 R2, PT, PT, R2, 0x2, RZ ;  /* 0x0000000202027810 */ /* 0x000fe20007ffe0ff */
        /* <DEDUP_REMOVED lines=9> */
.L_x_4:
[----:B------:R-:W-:Y:S05]  /*1130*/  @P1 BRA `(.L_x_0) ;  /* 0x0000000000481947 */ /* 0x000fea0003800000 */
[----:B------:R-:W0:Y:S01]  /*1140*/  LDC.64 R12, c[0x0][0x380] ;  /* 0x0000e000ff0c7b82 */ /* 0x000e220000000a00 */
[C---:B------:R-:W-:Y:S02]  /*1150*/  LEA R0, R2.reuse, R0, 0x1 ;  /* 0x0000000002007211 */ /* 0x040fe400078e08ff */
[----:B------:R-:W-:-:S03]  /*1160*/  LEA R7, R2, R7, 0x1 ;  /* 0x0000000702077211 */ /* 0x000fc600078e08ff */
[----:B------:R-:W-:Y:S02]  /*1170*/  IMAD R5, R0, R3, R6 ;  /* 0x0000000300057224 */ /* 0x000fe400078e0206 */
[----:B------:R-:W1:Y:S01]  /*1180*/  LDC.64 R16, c[0x0][0x388] ;  /* 0x0000e200ff107b82 */ /* 0x000e620000000a00 */
[----:B0-----:R-:W-:-:S06]  /*1190*/  IMAD.WIDE R12, R7, 0x4, R12 ;  /* 0x00000004070c7825 */ /* 0x001fcc00078e020c */
[----:B------:R-:W2:Y:S01]  /*11a0*/  LDG.E R13, desc[UR8][R12.64] ;  /* 0x000000080c0d7981 */ /* 0x000ea2000c1e1900 */
[----:B-1----:R-:W-:-:S06]  /*11b0*/  IMAD.WIDE.U32 R16, R5, 0x4, R16 ;  /* 0x0000000405107825 */ /* 0x002fcc00078e0010 */
[----:B------:R-:W3:Y:S04]  /*11c0*/  LDG.E R16, desc[UR8][R16.64] ;  /* 0x0000000810107981 */ /* 0x000ee8000c1e1900 */
        /* <DEDUP_REMOVED lines=9> */
.L_x_0:
[----:B------:R-:W0:Y:S01]  /*1260*/  LDC.64 R8, c[0x0][0x390] ;  /* 0x0000e400ff087b82 */ /* 0x000e220000000a00 */
[----:B------:R-:W-:-:S04]  /*1270*/  IMAD R3, R4, R3, R6 ;  /* 0x0000000304037224 */ /* 0x000fc800078e0206 */
[----:B0-----:R-:W-:-:S05]  /*1280*/  IMAD.WIDE R2, R3, 0x4, R8 ;  /* 0x0000000403027825 */ /* 0x001fca00078e0208 */
[----:B------:R-:W-:Y:S01]  /*1290*/  STG.E desc[UR8][R2.64], R15 ;  /* 0x0000000f02007986 */ /* 0x000fe2000c101908 */
[----:B------:R-:W-:Y:S05]  /*12a0*/  EXIT ;  /* 0x000000000000794d */ /* 0x000fea0003800000 */
.L_x_5:
[----:B------:R-:W-:-:S00]  /*12b0*/  BRA `(.L_x_5) ;  /* 0xfffffffc00fc7947 */ /* 0x000fc0000383ffff */
[----:B------:R-:W-:-:S00]  /*12c0*/  NOP ;  /* 0x0000000000007918 */ /* 0x000fc00000000000 */
        /* <DEDUP_REMOVED lines=11> */
.L_x_11:


//--------------------- .text._Z12matMulKernelPfS_S_i --------------------------
	.section	.text._Z12matMulKernelPfS_S_i,"ax",@progbits
	.align	128
        .global         _Z12matMulKernelPfS_S_i
        .type           _Z12matMulKernelPfS_S_i,@function
        .size           _Z12matMulKernelPfS_S_i,(.L_x_12 - _Z12matMulKernelPfS_S_i)
        .other          _Z12matMulKernelPfS_S_i,@"STO_CUDA_ENTRY STV_DEFAULT"
_Z12matMulKernelPfS_S_i:
.text._Z12matMulKernelPfS_S_i:
[----:B------:R-:W-:Y:S01]  /*0000*/  LDC R1, c[0x0][0x37c] ;  /* 0x0000df00ff017b82 */ /* 0x000fe20000000800 */
[----:B------:R-:W0:Y:S07]  /*0010*/  S2R R0, SR_TID.Y ;  /* 0x0000000000007919 */ /* 0x000e2e0000002200 */
[----:B------:R-:W0:Y:S01]  /*0020*/  S2UR UR4, SR_CTAID.Y ;  /* 0x00000000000479c3 */ /* 0x000e220000002600 */
[----:B------:R-:W1:Y:S01]  /*0030*/  LDCU UR20, c[0x0][0x398] ;  /* 0x00007300ff1477ac */ /* 0x000e620008000800 */
[----:B------:R-:W2:Y:S06]  /*0040*/  S2R R3, SR_TID.X ;  /* 0x0000000000037919 */ /* 0x000eac0000002100 */
[----:B------:R-:W0:Y:S08]  /*0050*/  LDC R13, c[0x0][0x364] ;  /* 0x0000d900ff0d7b82 */ /* 0x000e300000000800 */
[----:B------:R-:W2:Y:S08]  /*0060*/  S2UR UR5, SR_CTAID.X ;  /* 0x00000000000579c3 */ /* 0x000eb00000002500 */
[----:B------:R-:W2:Y:S01]  /*0070*/  LDC R2, c[0x0][0x360] ;  /* 0x0000d800ff027b82 */ /* 0x000ea20000000800 */
[----:B0-----:R-:W-:-:S02]  /*0080*/  IMAD R13, R13, UR4, R0 ;  /* 0x000000040d0d7c24 */ /* 0x001fc4000f8e0200 */
[----:B--2---:R-:W-:-:S05]  /*0090*/  IMAD R0, R2, UR5, R3 ;  /* 0x0000000502007c24 */ /* 0x004fca000f8e0203 */
[----:B------:R-:W-:-:S04]  /*00a0*/  VIMNMX R2, PT, PT, R13, R0, !PT ;  /* 0x000000000d027248 */ /* 0x000fc80007fe0100 */
[----:B-1----:R-:W-:-:S13]  /*00b0*/  ISETP.GE.AND P0, PT, R2, UR20, PT ;  /* 0x0000001402007c0c */ /* 0x002fda000bf06270 */
[----:B------:R-:W-:Y:S05]  /*00c0*/  @P0 EXIT ;  /* 0x000000000000094d */ /* 0x000fea0003800000 */
[----:B------:R-:W-:Y:S01]  /*00d0*/  UISETP.GE.U32.AND UP0, UPT, UR20, 0x8, UPT ;  /* 0x000000081400788c */ /* 0x000fe2000bf06070 */
[----:B------:R-:W-:Y:S02]  /*00e0*/  HFMA2 R12, -RZ, RZ, 0, 0 ;  /* 0x00000000ff0c7431 */ /* 0x000fe400000001ff */
[----:B------:R-:W-:Y:S01]  /*00f0*/  IMAD R13, R13, UR20, RZ ;  /* 0x000000140d0d7c24 */ /* 0x000fe2000f8e02ff */
[----:B------:R-:W-:Y:S01]  /*0100*/  UMOV UR4, URZ ;  /* 0x000000ff00047c82 */ /* 0x000fe20008000000 */
[----:B------:R-:W0:Y:S04]  /*0110*/  LDCU.64 UR18, c[0x0][0x358] ;  /* 0x00006b00ff1277ac */ /* 0x000e280008000a00 */
[----:B------:R-:W-:Y:S05]  /*0120*/  BRA.U !UP0, `(.L_x_6) ;  /* 0x0000000508047547 */ /* 0x000fea000b800000 */
[----:B------:R-:W1:Y:S01]  /*0130*/  LDCU.128 UR24, c[0x0][0x380] ;  /* 0x00007000ff1877ac */ /* 0x000e620008000c00 */
[----:B------:R-:W-:Y:S02]  /*0140*/  MOV R12, RZ ;  /* 0x000000ff000c7202 */ /* 0x000fe40000000f00 */
[----:B------:R-:W-:Y:S01]  /*0150*/  MOV R14, R0 ;  /* 0x00000000000e7202 */ /* 0x000fe20000000f00 */
[----:B------:R-:W-:-:S04]  /*0160*/  ULOP3.LUT UR4, UR20, 0x7ffffff8, URZ, 0xc0, !UPT ;  /* 0x7ffffff814047892 */ /* 0x000fc8000f8ec0ff */
[----:B------:R-:W-:Y:S01]  /*0170*/  UIADD3 UR5, UPT, UPT, -UR4, URZ, URZ ;  /* 0x000000ff04057290 */ /* 0x000fe2000fffe1ff */
[----:B-1----:R-:W-:Y:S01]  /*0180*/  MOV R2, UR24 ;  /* 0x0000001800027c02 */ /* 0x002fe20008000f00 */
[----:B------:R-:W-:Y:S01]  /*0190*/  UIMAD.WIDE UR6, UR20, 0x8, UR26 ;  /* 0x00000008140678a5 */ /* 0x000fe2000f8e021a */
[----:B------:R-:W-:Y:S01]  /*01a0*/  MOV R3, UR25 ;  /* 0x0000001900037c02 */ /* 0x000fe20008000f00 */
[----:B------:R-:W-:Y:S02]  /*01b0*/  UIMAD.WIDE UR8, UR20, 0xc, UR26 ;  /* 0x0000000c140878a5 */ /* 0x000fe4000f8e021a */
[----:B------:R-:W-:Y:S01]  /*01c0*/  UIMAD.WIDE UR10, UR20, 0x10, UR26 ;  /* 0x00000010140a78a5 */ /* 0x000fe2000f8e021a */
[----:B------:R-:W-:Y:S01]  /*01d0*/  IMAD.WIDE.U32 R2, R13, 0x4, R2 ;  /* 0x000000040d027825 */ /* 0x000fe200078e0002 */
[----:B------:R-:W-:Y:S02]  /*01e0*/  UIMAD.WIDE UR12, UR20, 0x14, UR26 ;  /* 0x00000014140c78a5 */ /* 0x000fe4000f8e021a */
[----:B------:R-:W-:Y:S01]  /*01f0*/  UIMAD.WIDE UR14, UR20, 0x18, UR26 ;  /* 0x00000018140e78a5 */ /* 0x000fe2000f8e021a */
[----:B------:R-:W-:Y:S01]  /*0200*/  IADD3 R2, P0, PT, R2, 0x10, RZ ;  /* 0x0000001002027810 */ /* 0x000fe20007f1e0ff */
[----:B------:R-:W-:-:S03]  /*0210*/  UIMAD.WIDE UR16, UR20, 0x1c, UR26 ;  /* 0x0000001c141078a5 */ /* 0x000fc6000f8e021a */
[----:B------:R-:W-:-:S09]  /*0220*/  IADD3.X R3, PT, PT, RZ, R3, RZ, P0, !PT ;  /* 0x00000003ff037210 */ /* 0x000fd200007fe4ff */
.L_x_7:
[----:B------:R-:W-:Y:S01]  /*0230*/  UIMAD.WIDE UR22, UR20, 0x4, UR26 ;  /* 0x00000004141678a5 */ /* 0x000fe2000f8e021a */
[----:B------:R-:W-:Y:S02]  /*0240*/  IMAD.MOV.U32 R23, RZ, RZ, 0x4 ;  /* 0x00000004ff177424 */ /* 0x000fe400078e00ff */
[----:B------:R-:W-:Y:S01]  /*0250*/  HFMA2 R11, -RZ, RZ, 0, 2.384185791015625e-07 ;  /* 0x00000004ff0b7431 */ /* 0x000fe200000001ff */
[----:B------:R-:W-:Y:S01]  /*0260*/  MOV R25, 0x4 ;  /* 0x0000000400197802 */ /* 0x000fe20000000f00 */
[----:B0-----:R-:W2:Y:S01]  /*0270*/  LDG.E R21, desc[UR18][R2.64+-0x10] ;  /* 0xfffff01202157981 */ /* 0x001ea2000c1e1900 */
[C---:B------:R-:W-:Y:S01]  /*0280*/  IMAD.WIDE R22, R14.reuse, R23, UR26 ;  /* 0x0000001a0e167e25 */ /* 0x040fe2000f8e0217 */
[----:B------:R-:W-:Y:S02]  /*0290*/  MOV R8, UR22 ;  /* 0x0000001600087c02 */ /* 0x000fe40008000f00 */
[----:B------:R-:W-:Y:S01]  /*02a0*/  MOV R9, UR23 ;  /* 0x0000001700097c02 */ /* 0x000fe20008000f00 */
[----:B------:R-:W3:Y:S02]  /*02b0*/  LDG.E R19, desc[UR18][R2.64+-0xc] ;  /* 0xfffff41202137981 */ /* 0x000ee4000c1e1900 */
[----:B------:R-:W-:-:S02]  /*02c0*/  IMAD.WIDE R8, R14, 0x4, R8 ;  /* 0x000000040e087825 */ /* 0x000fc400078e0208 */
[----:B------:R-:W2:Y:S01]  /*02d0*/  LDG.E R22, desc[UR18][R22.64] ;  /* 0x0000001216167981 */ /* 0x000ea2000c1e1900 */
[----:B------:R-:W-:Y:S01]  /*02e0*/  MOV R5, 0x4 ;  /* 0x0000000400057802 */ /* 0x000fe20000000f00 */
[C---:B------:R-:W-:Y:S02]  /*02f0*/  IMAD.WIDE R24, R14.reuse, R25, UR6 ;  /* 0x000000060e187e25 */ /* 0x040fe4000f8e0219 */
[----:B------:R0:W3:Y:S02]  /*0300*/  LDG.E R20, desc[UR18][R8.64] ;  /* 0x0000001208147981 */ /* 0x0000e4000c1e1900 */
[----:B------:R-:W-:Y:S02]  /*0310*/  IMAD.WIDE R10, R14, R11, UR8 ;  /* 0x000000080e0a7e25 */ /* 0x000fe4000f8e020b */
[----:B------:R-:W4:Y:S04]  /*0320*/  LDG.E R18, desc[UR18][R24.64] ;  /* 0x0000001218127981 */ /* 0x000f28000c1e1900 */
[----:B------:R-:W4:Y:S01]  /*0330*/  LDG.E R17, desc[UR18][R2.64+-0x8] ;  /* 0xfffff81202117981 */ /* 0x000f22000c1e1900 */
[----:B0-----:R-:W-:-:S02]  /*0340*/  HFMA2 R9, -RZ, RZ, 0, 2.384185791015625e-07 ;  /* 0x00000004ff097431 */ /* 0x001fc400000001ff */
[----:B------:R-:W-:Y:S01]  /*0350*/  IMAD.MOV.U32 R7, RZ, RZ, 0x4 ;  /* 0x00000004ff077424 */ /* 0x000fe200078e00ff */
[----:B------:R0:W5:Y:S01]  /*0360*/  LDG.E R16, desc[UR18][R10.64] ;  /* 0x000000120a107981 */ /* 0x000162000c1e1900 */
[----:B------:R-:W-:-:S03]  /*0370*/  IMAD.WIDE R4, R14, R5, UR10 ;  /* 0x0000000a0e047e25 */ /* 0x000fc6000f8e0205 */
[----:B------:R-:W5:Y:S01]  /*0380*/  LDG.E R15, desc[UR18][R2.64+-0x4] ;  /* 0xfffffc12020f7981 */ /* 0x000f62000c1e1900 */
[C---:B------:R-:W-:Y:S01]  /*0390*/  IMAD.WIDE R6, R14.reuse, R7, UR12 ;  /* 0x0000000c0e067e25 */ /* 0x040fe2000f8e0207 */
[----:B------:R-:W-:Y:S02]  /*03a0*/  MOV R27, 0x4 ;  /* 0x00000004001b7802 */ /* 0x000fe40000000f00 */
[----:B------:R1:W5:Y:S01]  /*03b0*/  LDG.E R4, desc[UR18][R4.64] ;  /* 0x0000001204047981 */ /* 0x000362000c1e1900 */
[----:B------:R-:W-:-:S03]  /*03c0*/  IMAD.WIDE R8, R14, R9, UR14 ;  /* 0x0000000e0e087e25 */ /* 0x000fc6000f8e0209 */
[----:B------:R-:W5:Y:S01]  /*03d0*/  LDG.E R23, desc[UR18][R2.64] ;  /* 0x0000001202177981 */ /* 0x000f62000c1e1900 */
[----:B0-----:R-:W-:-:S03]  /*03e0*/  IMAD.WIDE R10, R14, R27, UR16 ;  /* 0x000000100e0a7e25 */ /* 0x001fc6000f8e021b */
[----:B------:R-:W5:Y:S04]  /*03f0*/  LDG.E R7, desc[UR18][R6.64] ;  /* 0x0000001206077981 */ /* 0x000f68000c1e1900 */
[----:B------:R-:W5:Y:S04]  /*0400*/  LDG.E R24, desc[UR18][R2.64+0x4] ;  /* 0x0000041202187981 */ /* 0x000f68000c1e1900 */
[----:B------:R-:W5:Y:S04]  /*0410*/  LDG.E R8, desc[UR18][R8.64] ;  /* 0x0000001208087981 */ /* 0x000f68000c1e1900 */
[----:B------:R-:W5:Y:S04]  /*0420*/  LDG.E R25, desc[UR18][R2.64+0x8] ;  /* 0x0000081202197981 */ /* 0x000f68000c1e1900 */
[----:B------:R-:W5:Y:S04]  /*0430*/  LDG.E R10, desc[UR18][R10.64] ;  /* 0x000000120a0a7981 */ /* 0x000f68000c1e1900 */
[----:B------:R0:W5:Y:S01]  /*0440*/  LDG.E R27, desc[UR18][R2.64+0xc] ;  /* 0x00000c12021b7981 */ /* 0x000162000c1e1900 */
[----:B------:R-:W-:-:S04]  /*0450*/  UIADD3 UR5, UPT, UPT, UR5, 0x8, URZ ;  /* 0x0000000805057890 */ /* 0x000fc8000fffe0ff */
[----:B------:R-:W-:Y:S01]  /*0460*/  UISETP.NE.AND UP0, UPT, UR5, URZ, UPT ;  /* 0x000000ff0500728c */ /* 0x000fe2000bf05270 */
[----:B-1----:R-:W-:Y:S02]  /*0470*/  MOV R5, UR20 ;  /* 0x0000001400057c02 */ /* 0x002fe40008000f00 */
[----:B0-----:R-:W-:Y:S02]  /*0480*/  IADD3 R2, P0, PT, R2, 0x20, RZ ;  /* 0x0000002002027810 */ /* 0x001fe40007f1e0ff */
[----:B------:R-:W-:Y:S02]  /*0490*/  LEA R14, R5, R14, 0x3 ;  /* 0x0000000e050e7211 */ /* 0x000fe400078e18ff */
[----:B------:R-:W-:Y:S01]  /*04a0*/  IADD3.X R3, PT, PT, RZ, R3, RZ, P0, !PT ;  /* 0x00000003ff037210 */ /* 0x000fe200007fe4ff */
[----:B--2---:R-:W-:-:S04]  /*04b0*/  FFMA R22, R21, R22, R12 ;  /* 0x0000001615167223 */ /* 0x004fc8000000000c */
[----:B---3--:R-:W-:-:S04]  /*04c0*/  FFMA R20, R19, R20, R22 ;  /* 0x0000001413147223 */ /* 0x008fc80000000016 */
[----:B----4-:R-:W-:-:S04]  /*04d0*/  FFMA R18, R17, R18, R20 ;  /* 0x0000001211127223 */ /* 0x010fc80000000014 */
[----:B-----5:R-:W-:-:S04]  /*04e0*/  FFMA R16, R15, R16, R18 ;  /* 0x000000100f107223 */ /* 0x020fc80000000012 */
[----:B------:R-:W-:-:S04]  /*04f0*/  FFMA R23, R23, R4, R16 ;  /* 0x0000000417177223 */ /* 0x000fc80000000010 */
[----:B------:R-:W-:-:S04]  /*0500*/  FFMA R24, R24, R7, R23 ;  /* 0x0000000718187223 */ /* 0x000fc80000000017 */
[----:B------:R-:W-:-:S04]  /*0510*/  FFMA R8, R25, R8, R24 ;  /* 0x0000000819087223 */ /* 0x000fc80000000018 */
[----:B------:R-:W-:Y:S01]  /*0520*/  FFMA R12, R27, R10, R8 ;  /* 0x0000000a1b0c7223 */ /* 0x000fe20000000008 */
[----:B------:R-:W-:Y:S06]  /*0530*/  BRA.U UP0, `(.L_x_7) ;  /* 0xfffffffd003c7547 */ /* 0x000fec000b83ffff */
.L_x_6:
[----:B------:R-:W-:-:S04]  /*0540*/  ULOP3.LUT UR6, UR20, 0x7, URZ, 0xc0, !UPT ;  /* 0x0000000714067892 */ /* 0x000fc8000f8ec0ff */
[----:B------:R-:W-:-:S09]  /*0550*/  UISETP.NE.AND UP0, UPT, UR6, URZ, UPT ;  /* 0x000000ff0600728c */ /* 0x000fd2000bf05270 */
[----:B------:R-:W-:Y:S05]  /*0560*/  BRA.U !UP0, `(.L_x_8) ;  /* 0x0000000508387547 */ /* 0x000fea000b800000 */
[----:B------:R-:W-:Y:S02]  /*0570*/  UISETP.GE.U32.AND UP0, UPT, UR6, 0x4, UPT ;  /* 0x000000040600788c */ /* 0x000fe4000bf06070 */
[----:B------:R-:W-:-:S04]  /*0580*/  ULOP3.LUT UR5, UR20, 0x3, URZ, 0xc0, !UPT ;  /* 0x0000000314057892 */ /* 0x000fc8000f8ec0ff */
[----:B------:R-:W-:-:S03]  /*0590*/  UISETP.NE.AND UP1, UPT, UR5, URZ, UPT ;  /* 0x000000ff0500728c */ /* 0x000fc6000bf25270 */
[----:B------:R-:W-:Y:S08]  /*05a0*/  BRA.U !UP0, `(.L_x_9) ;  /* 0x00000001087c7547 */ /* 0x000ff0000b800000 */
[----:B------:R-:W1:Y:S01]  /*05b0*/  LDC.64 R6, c[0x0][0x388] ;  /* 0x0000e200ff067b82 */ /* 0x000e620000000a00 */
[----:B------:R-:W2:Y:S01]  /*05c0*/  LDCU.64 UR6, c[0x0][0x380] ;  /* 0x00007000ff0677ac */ /* 0x000ea20008000a00 */
[----:B------:R-:W-:Y:S01]  /*05d0*/  IMAD.U32 R9, RZ, RZ, UR4 ;  /* 0x00000004ff097e24 */ /* 0x000fe2000f8e00ff */
[C---:B------:R-:W-:Y:S02]  /*05e0*/  IADD3 R3, PT, PT, R13.reuse, UR4, RZ ;  /* 0x000000040d037c10 */ /* 0x040fe4000fffe0ff */
[----:B------:R-:W-:Y:S01]  /*05f0*/  IADD3 R10, P0, PT, R13, UR4, RZ ;  /* 0x000000040d0a7c10 */ /* 0x000fe2000ff1e0ff */
[----:B------:R-:W-:Y:S01]  /*0600*/  IMAD R9, R9, UR20, R0 ;  /* 0x0000001409097c24 */ /* 0x000fe2000f8e0200 */
[----:B------:R-:W-:Y:S01]  /*0610*/  MOV R11, UR20 ;  /* 0x00000014000b7c02 */ /* 0x000fe20008000f00 */
[----:B------:R-:W3:Y:S01]  /*0620*/  LDC.64 R4, c[0x0][0x380] ;  /* 0x0000e000ff047b82 */ /* 0x000ee20000000a00 */
[----:B------:R-:W-:Y:S01]  /*0630*/  MOV R15, UR20 ;  /* 0x00000014000f7c02 */ /* 0x000fe20008000f00 */
[----:B-1----:R-:W-:Y:S01]  /*0640*/  IMAD.WIDE R6, R9, 0x4, R6 ;  /* 0x0000000409067825 */ /* 0x002fe200078e0206 */
[----:B------:R-:W-:-:S05]  /*0650*/  MOV R9, UR20 ;  /* 0x0000001400097c02 */ /* 0x000fca0008000f00 */
[----:B------:R-:W-:Y:S02]  /*0660*/  IMAD.WIDE R8, R9, 0x4, R6 ;  /* 0x0000000409087825 */ /* 0x000fe400078e0206 */
[----:B0-----:R-:W4:Y:S02]  /*0670*/  LDG.E R6, desc[UR18][R6.64] ;  /* 0x0000001206067981 */ /* 0x001f24000c1e1900 */
[----:B---3--:R-:W-:Y:S01]  /*0680*/  IMAD.WIDE.U32 R4, R3, 0x4, R4 ;  /* 0x0000000403047825 */ /* 0x008fe200078e0004 */
[----:B------:R-:W-:Y:S01]  /*0690*/  IADD3.X R3, PT, PT, RZ, RZ, RZ, P0, !PT ;  /* 0x000000ffff037210 */ /* 0x000fe200007fe4ff */
[----:B------:R-:W3:Y:S01]  /*06a0*/  LDG.E R17, desc[UR18][R8.64] ;  /* 0x0000001208117981 */ /* 0x000ee2000c1e1900 */
[----:B--2---:R-:W-:-:S03]  /*06b0*/  LEA R2, P0, R10, UR6, 0x2 ;  /* 0x000000060a027c11 */ /* 0x004fc6000f8010ff */
[----:B------:R-:W4:Y:S01]  /*06c0*/  LDG.E R5, desc[UR18][R4.64] ;  /* 0x0000001204057981 */ /* 0x000f22000c1e1900 */
[----:B------:R-:W-:Y:S01]  /*06d0*/  LEA.HI.X R3, R10, UR7, R3, 0x2, P0 ;  /* 0x000000070a037c11 */ /* 0x000fe200080f1403 */
[----:B------:R-:W-:-:S04]  /*06e0*/  IMAD.WIDE R10, R11, 0x4, R8 ;  /* 0x000000040b0a7825 */ /* 0x000fc800078e0208 */
[----:B------:R-:W3:Y:S01]  /*06f0*/  LDG.E R16, desc[UR18][R2.64+0x4] ;  /* 0x0000041202107981 */ /* 0x000ee2000c1e1900 */
[----:B------:R-:W-:-:S03]  /*0700*/  IMAD.WIDE R14, R15, 0x4, R10 ;  /* 0x000000040f0e7825 */ /* 0x000fc600078e020a */
[----:B------:R-:W2:Y:S04]  /*0710*/  LDG.E R19, desc[UR18][R10.64] ;  /* 0x000000120a137981 */ /* 0x000ea8000c1e1900 */
[----:B------:R-:W2:Y:S04]  /*0720*/  LDG.E R18, desc[UR18][R2.64+0x8] ;  /* 0x0000081202127981 */ /* 0x000ea8000c1e1900 */
[----:B------:R-:W5:Y:S04]  /*0730*/  LDG.E R20, desc[UR18][R2.64+0xc] ;  /* 0x00000c1202147981 */ /* 0x000f68000c1e1900 */
[----:B------:R-:W5:Y:S01]  /*0740*/  LDG.E R14, desc[UR18][R14.64] ;  /* 0x000000120e0e7981 */ /* 0x000f62000c1e1900 */
[----:B------:R-:W-:Y:S01]  /*0750*/  UIADD3 UR4, UPT, UPT, UR4, 0x4, URZ ;  /* 0x0000000404047890 */ /* 0x000fe2000fffe0ff */
[----:B----4-:R-:W-:-:S04]  /*0760*/  FFMA R5, R5, R6, R12 ;  /* 0x0000000605057223 */ /* 0x010fc8000000000c */
[----:B---3--:R-:W-:-:S04]  /*0770*/  FFMA R5, R16, R17, R5 ;  /* 0x0000001110057223 */ /* 0x008fc80000000005 */
[----:B--2---:R-:W-:-:S04]  /*0780*/  FFMA R5, R18, R19, R5 ;  /* 0x0000001312057223 */ /* 0x004fc80000000005 */
[----:B-----5:R-:W-:-:S07]  /*0790*/  FFMA R12, R20, R14, R5 ;  /* 0x0000000e140c7223 */ /* 0x020fce0000000005 */
.L_x_9:
[----:B------:R-:W-:Y:S05]  /*07a0*/  BRA.U !UP1, `(.L_x_8) ;  /* 0x0000000109a87547 */ /* 0x000fea000b800000 */
[----:B------:R-:W-:Y:S01]  /*07b0*/  UISETP.NE.AND UP0, UPT, UR5, 0x1, UPT ;  /* 0x000000010500788c */ /* 0x000fe2000bf05270 */
[----:B------:R-:W-:Y:S01]  /*07c0*/  MOV R7, UR4 ;  /* 0x0000000400077c02 */ /* 0x000fe20008000f00 */
[----:B------:R-:W-:Y:S02]  /*07d0*/  ULOP3.LUT UR5, UR20, 0x1, URZ, 0xc0, !UPT ;  /* 0x0000000114057892 */ /* 0x000fe4000f8ec0ff */
[----:B------:R-:W-:Y:S02]  /*07e0*/  MOV R15, UR20 ;  /* 0x00000014000f7c02 */ /* 0x000fe40008000f00 */
[----:B------:R-:W-:Y:S01]  /*07f0*/  UISETP.NE.U32.AND UP1, UPT, UR5, 0x1, UPT ;  /* 0x000000010500788c */ /* 0x000fe2000bf25070 */
[----:B------:R-:W-:-:S04]  /*0800*/  PLOP3.LUT P1, PT, PT, PT, UP0, 0x80, 0x8 ;  /* 0x000000000008781c */ /* 0x000fc80003f2f008 */
[----:B------:R-:W1:Y:S01]  /*0810*/  @UP0 LDCU.128 UR8, c[0x0][0x380] ;  /* 0x00007000ff0807ac */ /* 0x000e620008000c00 */
[----:B------:R-:W-:Y:S01]  /*0820*/  PLOP3.LUT P0, PT, PT, PT, UP1, 0x80, 0x8 ;  /* 0x000000000008781c */ /* 0x000fe20003f0f018 */
[----:B------:R-:W2:Y:S04]  /*0830*/  @UP0 LDCU.64 UR6, c[0x0][0x380] ;  /* 0x00007000ff0607ac */ /* 0x000ea80008000a00 */
[----:B------:R-:W3:Y:S03]  /*0840*/  @!UP1 LDCU.128 UR12, c[0x0][0x380] ;  /* 0x00007000ff0c97ac */ /* 0x000ee60008000c00 */
[C---:B------:R-:W-:Y:S02]  /*0850*/  @P1 IADD3 R3, PT, PT, R13.reuse, UR4, RZ ;  /* 0x000000040d031c10 */ /* 0x040fe4000fffe0ff */
[----:B------:R-:W-:Y:S01]  /*0860*/  @P1 IADD3 R6, P2, PT, R13, UR4, RZ ;  /* 0x000000040d061c10 */ /* 0x000fe2000ff5e0ff */
[----:B------:R-:W-:Y:S01]  /*0870*/  @UP0 UIADD3 UR4, UPT, UPT, UR4, 0x2, URZ ;  /* 0x0000000204040890 */ /* 0x000fe2000fffe0ff */
[----:B-1----:R-:W-:Y:S01]  /*0880*/  MOV R11, UR9 ;  /* 0x00000009000b7c02 */ /* 0x002fe20008000f00 */
[----:B------:R-:W-:Y:S01]  /*0890*/  IMAD.U32 R10, RZ, RZ, UR8 ;  /* 0x00000008ff0a7e24 */ /* 0x000fe2000f8e00ff */
[----:B------:R-:W-:-:S02]  /*08a0*/  MOV R4, UR10 ;  /* 0x0000000a00047c02 */ /* 0x000fc40008000f00 */
[----:B------:R-:W-:Y:S01]  /*08b0*/  MOV R5, UR11 ;  /* 0x0000000b00057c02 */ /* 0x000fe20008000f00 */
[----:B------:R-:W-:-:S04]  /*08c0*/  @P1 IMAD.WIDE.U32 R10, R3, 0x4, R10 ;  /* 0x00000004030a1825 */ /* 0x000fc800078e000a */
[----:B------:R-:W-:Y:S01]  /*08d0*/  @P1 IMAD R3, R7, UR20, R0 ;  /* 0x0000001407031c24 */ /* 0x000fe2000f8e0200 */
[----:B------:R-:W-:Y:S01]  /*08e0*/  @P1 IADD3.X R7, PT, PT, RZ, RZ, RZ, P2, !PT ;  /* 0x000000ffff071210 */ /* 0x000fe200017fe4ff */
[----:B------:R-:W-:Y:S01]  /*08f0*/  IMAD.U32 R19, RZ, RZ, UR4 ;  /* 0x00000004ff137e24 */ /* 0x000fe2000f8e00ff */
[C---:B--2---:R-:W-:Y:S01]  /*0900*/  @P1 LEA R2, P2, R6.reuse, UR6, 0x2 ;  /* 0x0000000606021c11 */ /* 0x044fe2000f8410ff */
[----:B------:R-:W-:Y:S01]  /*0910*/  @P1 IMAD.WIDE R4, R3, 0x4, R4 ;  /* 0x0000000403041825 */ /* 0x000fe200078e0204 */
[----:B------:R-:W-:Y:S01]  /*0920*/  @!P0 IADD3 R17, PT, PT, R13, UR4, RZ ;  /* 0x000000040d118c10 */ /* 0x000fe2000fffe0ff */
[----:B0-----:R-:W2:Y:S01]  /*0930*/  @P1 LDG.E R11, desc[UR18][R10.64] ;  /* 0x000000120a0b1981 */ /* 0x001ea2000c1e1900 */
[----:B------:R-:W-:Y:S01]  /*0940*/  @P1 LEA.HI.X R3, R6, UR7, R7, 0x2, P2 ;  /* 0x0000000706031c11 */ /* 0x000fe200090f1407 */
[----:B------:R-:W-:Y:S01]  /*0950*/  @!P0 IMAD R19, R19, UR20, R0 ;  /* 0x0000001413138c24 */ /* 0x000fe2000f8e0200 */
[----:B---3--:R-:W-:Y:S01]  /*0960*/  MOV R6, UR12 ;  /* 0x0000000c00067c02 */ /* 0x008fe20008000f00 */
[----:B------:R-:W-:Y:S01]  /*0970*/  @P1 IMAD.WIDE R14, R15, 0x4, R4 ;  /* 0x000000040f0e1825 */ /* 0x000fe200078e0204 */
[----:B------:R-:W-:Y:S01]  /*0980*/  MOV R7, UR13 ;  /* 0x0000000d00077c02 */ /* 0x000fe20008000f00 */
[----:B------:R-:W2:Y:S01]  /*0990*/  @P1 LDG.E R4, desc[UR18][R4.64] ;  /* 0x0000001204041981 */ /* 0x000ea2000c1e1900 */
[----:B------:R-:W-:-:S02]  /*09a0*/  MOV R8, UR14 ;  /* 0x0000000e00087c02 */ /* 0x000fc40008000f00 */
[----:B------:R-:W-:Y:S01]  /*09b0*/  MOV R9, UR15 ;  /* 0x0000000f00097c02 */ /* 0x000fe20008000f00 */
[----:B------:R-:W-:Y:S01]  /*09c0*/  @!P0 IMAD.WIDE.U32 R6, R17, 0x4, R6 ;  /* 0x0000000411068825 */ /* 0x000fe200078e0006 */
[----:B------:R-:W3:Y:S03]  /*09d0*/  @P1 LDG.E R14, desc[UR18][R14.64] ;  /* 0x000000120e0e1981 */ /* 0x000ee6000c1e1900 */
[----:B------:R-:W-:Y:S01]  /*09e0*/  @!P0 IMAD.WIDE R8, R19, 0x4, R8 ;  /* 0x0000000413088825 */ /* 0x000fe200078e0208 */
[----:B------:R-:W3:Y:S04]  /*09f0*/  @P1 LDG.E R2, desc[UR18][R2.64+0x4] ;  /* 0x0000041202021981 */ /* 0x000ee8000c1e1900 */
[----:B------:R-:W4:Y:S04]  /*0a00*/  @!P0 LDG.E R7, desc[UR18][R6.64] ;  /* 0x0000001206078981 */ /* 0x000f28000c1e1900 */
[----:B------:R-:W4:Y:S01]  /*0a10*/  @!P0 LDG.E R8, desc[UR18][R8.64] ;  /* 0x0000001208088981 */ /* 0x000f22000c1e1900 */
[----:B--2---:R-:W-:-:S04]  /*0a20*/  @P1 FFMA R11, R11, R4, R12 ;  /* 0x000000040b0b1223 */ /* 0x004fc8000000000c */
[----:B---3--:R-:W-:-:S04]  /*0a30*/  @P1 FFMA R12, R2, R14, R11 ;  /* 0x0000000e020c1223 */ /* 0x008fc8000000000b */
[----:B----4-:R-:W-:-:S07]  /*0a40*/  @!P0 FFMA R12, R7, R8, R12 ;  /* 0x00000008070c8223 */ /* 0x010fce000000000c */
.L_x_8:
[----:B------:R-:W1:Y:S01]  /*0a50*/  LDC.64 R2, c[0x0][0x390] ;  /* 0x0000e400ff027b82 */ /* 0x000e620000000a00 */
[----:B------:R-:W-:-:S05]  /*0a60*/  IADD3 R13, PT, PT, R0, R13, RZ ;  /* 0x0000000d000d7210 */ /* 0x000fca0007ffe0ff */
[----:B-1----:R-:W-:-:S05]  /*0a70*/  IMAD.WIDE R2, R13, 0x4, R2 ;  /* 0x000000040d027825 */ /* 0x002fca00078e0202 */
[----:B0-----:R-:W-:Y:S01]  /*0a80*/  STG.E desc[UR18][R2.64], R12 ;  /* 0x0000000c02007986 */ /* 0x001fe2000c101912 */
[----:B------:R-:W-:Y:S05]  /*0a90*/  EXIT ;  /* 0x000000000000794d */ /* 0x000fea0003800000 */
.L_x_10:
        /* <DEDUP_REMOVED lines=14> */
.L_x_12:


//--------------------- .nv.shared._Z25tiledMatrixMultiplicationPfS_S_i --------------------------
	.section	.nv.shared._Z25tiledMatrixMultiplicationPfS_S_i,"aw",@nobits
	.sectionflags	@""
	.align	4
.nv.shared._Z25tiledMatrixMultiplicationPfS_S_i:
	.zero		1056


//--------------------- .nv.shared.reserved.0     --------------------------
	.section	.nv.shared.reserved.0,"aw",@nobits
	.weak		__nv_reservedSMEM_offset_0_alias
	.size		__nv_reservedSMEM_offset_0_alias, 0, 64
	.other		__nv_reservedSMEM_offset_0_alias,@"STO_CUDA_RESERVED_SHARED STV_DEFAULT"
__nv_reservedSMEM_offset_0_alias:
	.zero		0
	.zero		64


//--------------------- .nv.constant0._Z25tiledMatrixMultiplicationPfS_S_i --------------------------
	.section	.nv.constant0._Z25tiledMatrixMultiplicationPfS_S_i,"a",@progbits
	.sectionflags	@""
	.align	4
.nv.constant0._Z25tiledMatrixMultiplicationPfS_S_i:
	.zero		924


//--------------------- .nv.constant0._Z12matMulKernelPfS_S_i --------------------------
	.section	.nv.constant0._Z12matMulKernelPfS_S_i,"a",@progbits
	.sectionflags	@""
	.align	4
.nv.constant0._Z12matMulKernelPfS_S_i:
	.zero		924


//--------------------- SYMBOLS --------------------------

	.type		.nv.reservedSmem.offset0,@object
	.size		.nv.reservedSmem.offset0,0x4
	.type		.nv.reservedSmem.cap,@object
	.size		.nv.reservedSmem.cap,0x4
